//
// Generated by NVIDIA NVVM Compiler
//
// Compiler Build ID: CL-36424714
// Cuda compilation tools, release 13.0, V13.0.88
// Based on NVVM 20.0.0
//

.version 9.0
.target sm_100
.address_size 64

	// .globl	default_function_kernel0
// _ZZ24default_function_kernel0E15pad_temp_shared has been demoted
// _ZZ24default_function_kernel0E13kernel_shared has been demoted

.visible .entry default_function_kernel0(
	.param .u64 .ptr .align 1 default_function_kernel0_param_0,
	.param .u64 .ptr .align 1 default_function_kernel0_param_1,
	.param .u64 .ptr .align 1 default_function_kernel0_param_2
)
{
	.reg .pred 	%p<25>;
	.reg .b32 	%r<60>;
	.reg .b32 	%f<714>;
	.reg .b64 	%rd<24>;
	// demoted variable
	.shared .align 4 .b8 _ZZ24default_function_kernel0E15pad_temp_shared[1536];
	// demoted variable
	.shared .align 4 .b8 _ZZ24default_function_kernel0E13kernel_shared[4608];
	ld.param.u64 	%rd6, [default_function_kernel0_param_0];
	ld.param.u64 	%rd7, [default_function_kernel0_param_1];
	ld.param.u64 	%rd5, [default_function_kernel0_param_2];
	cvta.to.global.u64 	%rd1, %rd7;
	cvta.to.global.u64 	%rd2, %rd6;
	mov.u32 	%r1, %ctaid.y;
	mov.u32 	%r20, %tid.x;
	or.b32  	%r2, %r1, %r20;
	setp.ne.s32 	%p6, %r2, 0;
	mov.u32 	%r21, %ctaid.x;
	setp.ne.s32 	%p7, %r21, 0;
	and.pred  	%p1, %p7, %p6;
	mov.u32 	%r3, %tid.z;
	mul.lo.s32 	%r4, %r3, 1568;
	mov.u32 	%r5, %tid.y;
	mul.lo.s32 	%r6, %r5, 784;
	shl.b32 	%r7, %r21, 2;
	add.s32 	%r8, %r20, %r1;
	mul.lo.s32 	%r9, %r8, 56;
	add.s32 	%r22, %r4, %r6;
	add.s32 	%r23, %r22, %r7;
	add.s32 	%r24, %r23, %r9;
	add.s32 	%r10, %r24, -29;
	mul.lo.s32 	%r25, %r5, 24;
	mad.lo.s32 	%r26, %r3, 48, %r25;
	mad.lo.s32 	%r27, %r20, 12, %r26;
	shl.b32 	%r28, %r27, 2;
	mov.u32 	%r29, _ZZ24default_function_kernel0E15pad_temp_shared;
	add.s32 	%r11, %r29, %r28;
	setp.lt.u32 	%p2, %r21, 6;
	and.pred  	%p3, %p6, %p2;
	setp.lt.u32 	%p9, %r8, 14;
	and.pred  	%p4, %p7, %p9;
	mov.u32 	%r12, %ctaid.z;
	mul.lo.s32 	%r30, %r3, 576;
	mad.lo.s32 	%r31, %r12, 4608, %r30;
	mul.lo.s32 	%r32, %r5, 72;
	mul.lo.s32 	%r33, %r20, 36;
	add.s32 	%r34, %r31, %r32;
	add.s32 	%r13, %r34, %r33;
	mad.lo.s32 	%r35, %r3, 144, %r32;
	add.s32 	%r36, %r35, %r33;
	shl.b32 	%r37, %r36, 2;
	mov.u32 	%r38, _ZZ24default_function_kernel0E13kernel_shared;
	add.s32 	%r14, %r38, %r37;
	shl.b32 	%r15, %r20, 1;
	mov.f32 	%f700, 0f00000000;
	mov.b32 	%r59, 0;
	not.pred 	%p10, %p1;
	not.pred 	%p15, %p3;
	not.pred 	%p16, %p4;
	cvt.u64.u32 	%rd13, %r9;
	mov.f32 	%f701, %f700;
$L__BB0_1:
	bar.sync 	0;
	mul.lo.s32 	%r17, %r59, 12544;
	add.s32 	%r39, %r10, %r17;
	mul.wide.s32 	%rd8, %r39, 4;
	add.s64 	%rd3, %rd2, %rd8;
	mov.f32 	%f702, 0f00000000;
	@%p10 bra 	$L__BB0_3;
	ld.global.nc.f32 	%f702, [%rd3];
$L__BB0_3:
	setp.eq.s32 	%p11, %r2, 0;
	st.shared.f32 	[%r11], %f702;
	mov.f32 	%f703, 0f00000000;
	@%p11 bra 	$L__BB0_5;
	ld.global.nc.f32 	%f703, [%rd3+4];
$L__BB0_5:
	st.shared.f32 	[%r11+4], %f703;
	mov.f32 	%f704, 0f00000000;
	@%p11 bra 	$L__BB0_7;
	ld.global.nc.f32 	%f704, [%rd3+8];
$L__BB0_7:
	st.shared.f32 	[%r11+8], %f704;
	mov.f32 	%f705, 0f00000000;
	@%p11 bra 	$L__BB0_9;
	ld.global.nc.f32 	%f705, [%rd3+12];
$L__BB0_9:
	st.shared.f32 	[%r11+12], %f705;
	mov.f32 	%f706, 0f00000000;
	@%p11 bra 	$L__BB0_11;
	ld.global.nc.f32 	%f706, [%rd3+16];
$L__BB0_11:
	st.shared.f32 	[%r11+16], %f706;
	mov.f32 	%f707, 0f00000000;
	@%p15 bra 	$L__BB0_13;
	ld.global.nc.f32 	%f707, [%rd3+20];
$L__BB0_13:
	st.shared.f32 	[%r11+20], %f707;
	mov.f32 	%f708, 0f00000000;
	@%p16 bra 	$L__BB0_15;
	add.s32 	%r41, %r39, 28;
	mul.wide.u32 	%rd9, %r41, 4;
	add.s64 	%rd10, %rd2, %rd9;
	ld.global.nc.f32 	%f708, [%rd10];
$L__BB0_15:
	setp.gt.u32 	%p17, %r8, 13;
	st.shared.f32 	[%r11+24], %f708;
	mov.f32 	%f709, 0f00000000;
	@%p17 bra 	$L__BB0_17;
	add.s32 	%r43, %r39, 29;
	mul.wide.u32 	%rd11, %r43, 4;
	add.s64 	%rd12, %rd2, %rd11;
	ld.global.nc.f32 	%f709, [%rd12];
$L__BB0_17:
	st.shared.f32 	[%r11+28], %f709;
	cvt.u64.u32 	%rd14, %r23;
	cvt.u64.u32 	%rd15, %r17;
	add.s64 	%rd16, %rd14, %rd13;
	add.s64 	%rd17, %rd16, %rd15;
	shl.b64 	%rd18, %rd17, 2;
	add.s64 	%rd4, %rd2, %rd18;
	mov.f32 	%f710, 0f00000000;
	@%p17 bra 	$L__BB0_19;
	ld.global.nc.f32 	%f710, [%rd4+4];
$L__BB0_19:
	st.shared.f32 	[%r11+32], %f710;
	mov.f32 	%f711, 0f00000000;
	@%p17 bra 	$L__BB0_21;
	ld.global.nc.f32 	%f711, [%rd4+8];
$L__BB0_21:
	st.shared.f32 	[%r11+36], %f711;
	mov.f32 	%f712, 0f00000000;
	mov.pred 	%p24, 0;
	@%p17 bra 	$L__BB0_23;
	ld.global.nc.f32 	%f712, [%rd4+12];
	mov.pred 	%p24, %p2;
$L__BB0_23:
	st.shared.f32 	[%r11+40], %f712;
	mov.f32 	%f713, 0f00000000;
	not.pred 	%p22, %p24;
	@%p22 bra 	$L__BB0_25;
	ld.global.nc.f32 	%f713, [%rd4+16];
$L__BB0_25:
	st.shared.f32 	[%r11+44], %f713;
	mad.lo.s32 	%r46, %r59, 144, %r13;
	mul.wide.u32 	%rd19, %r46, 4;
	add.s64 	%rd20, %rd1, %rd19;
	ld.global.nc.f32 	%f42, [%rd20];
	st.shared.f32 	[%r14], %f42;
	ld.global.nc.f32 	%f43, [%rd20+4];
	st.shared.f32 	[%r14+4], %f43;
	ld.global.nc.f32 	%f44, [%rd20+8];
	st.shared.f32 	[%r14+8], %f44;
	ld.global.nc.f32 	%f45, [%rd20+12];
	st.shared.f32 	[%r14+12], %f45;
	ld.global.nc.f32 	%f46, [%rd20+16];
	st.shared.f32 	[%r14+16], %f46;
	ld.global.nc.f32 	%f47, [%rd20+20];
	st.shared.f32 	[%r14+20], %f47;
	ld.global.nc.f32 	%f48, [%rd20+24];
	st.shared.f32 	[%r14+24], %f48;
	ld.global.nc.f32 	%f49, [%rd20+28];
	st.shared.f32 	[%r14+28], %f49;
	ld.global.nc.f32 	%f50, [%rd20+32];
	st.shared.f32 	[%r14+32], %f50;
	ld.global.nc.f32 	%f51, [%rd20+36];
	st.shared.f32 	[%r14+36], %f51;
	ld.global.nc.f32 	%f52, [%rd20+40];
	st.shared.f32 	[%r14+40], %f52;
	ld.global.nc.f32 	%f53, [%rd20+44];
	st.shared.f32 	[%r14+44], %f53;
	ld.global.nc.f32 	%f54, [%rd20+48];
	st.shared.f32 	[%r14+48], %f54;
	ld.global.nc.f32 	%f55, [%rd20+52];
	st.shared.f32 	[%r14+52], %f55;
	ld.global.nc.f32 	%f56, [%rd20+56];
	st.shared.f32 	[%r14+56], %f56;
	ld.global.nc.f32 	%f57, [%rd20+60];
	st.shared.f32 	[%r14+60], %f57;
	ld.global.nc.f32 	%f58, [%rd20+64];
	st.shared.f32 	[%r14+64], %f58;
	ld.global.nc.f32 	%f59, [%rd20+68];
	st.shared.f32 	[%r14+68], %f59;
	ld.global.nc.f32 	%f60, [%rd20+72];
	st.shared.f32 	[%r14+72], %f60;
	ld.global.nc.f32 	%f61, [%rd20+76];
	st.shared.f32 	[%r14+76], %f61;
	ld.global.nc.f32 	%f62, [%rd20+80];
	st.shared.f32 	[%r14+80], %f62;
	ld.global.nc.f32 	%f63, [%rd20+84];
	st.shared.f32 	[%r14+84], %f63;
	ld.global.nc.f32 	%f64, [%rd20+88];
	st.shared.f32 	[%r14+88], %f64;
	ld.global.nc.f32 	%f65, [%rd20+92];
	st.shared.f32 	[%r14+92], %f65;
	ld.global.nc.f32 	%f66, [%rd20+96];
	st.shared.f32 	[%r14+96], %f66;
	ld.global.nc.f32 	%f67, [%rd20+100];
	st.shared.f32 	[%r14+100], %f67;
	ld.global.nc.f32 	%f68, [%rd20+104];
	st.shared.f32 	[%r14+104], %f68;
	ld.global.nc.f32 	%f69, [%rd20+108];
	st.shared.f32 	[%r14+108], %f69;
	ld.global.nc.f32 	%f70, [%rd20+112];
	st.shared.f32 	[%r14+112], %f70;
	ld.global.nc.f32 	%f71, [%rd20+116];
	st.shared.f32 	[%r14+116], %f71;
	ld.global.nc.f32 	%f72, [%rd20+120];
	st.shared.f32 	[%r14+120], %f72;
	ld.global.nc.f32 	%f73, [%rd20+124];
	st.shared.f32 	[%r14+124], %f73;
	ld.global.nc.f32 	%f74, [%rd20+128];
	st.shared.f32 	[%r14+128], %f74;
	ld.global.nc.f32 	%f75, [%rd20+132];
	st.shared.f32 	[%r14+132], %f75;
	ld.global.nc.f32 	%f76, [%rd20+136];
	st.shared.f32 	[%r14+136], %f76;
	ld.global.nc.f32 	%f77, [%rd20+140];
	st.shared.f32 	[%r14+140], %f77;
	bar.sync 	0;
	mad.lo.s32 	%r47, %r5, 6, %r15;
	shl.b32 	%r48, %r47, 2;
	mov.u32 	%r49, _ZZ24default_function_kernel0E15pad_temp_shared;
	add.s32 	%r50, %r49, %r48;
	ld.shared.f32 	%f78, [%r50];
	ld.shared.f32 	%f79, [%r50+4];
	ld.shared.f32 	%f80, [%r50+8];
	ld.shared.f32 	%f81, [%r50+12];
	mov.u32 	%r51, _ZZ24default_function_kernel0E13kernel_shared;
	mad.lo.s32 	%r52, %r3, 576, %r51;
	ld.shared.f32 	%f82, [%r52];
	ld.shared.f32 	%f83, [%r52+4];
	ld.shared.f32 	%f84, [%r52+8];
	fma.rn.f32 	%f85, %f78, %f82, %f701;
	fma.rn.f32 	%f86, %f79, %f82, %f700;
	fma.rn.f32 	%f87, %f79, %f83, %f85;
	fma.rn.f32 	%f88, %f80, %f83, %f86;
	fma.rn.f32 	%f89, %f80, %f84, %f87;
	fma.rn.f32 	%f90, %f81, %f84, %f88;
	ld.shared.f32 	%f91, [%r50+24];
	ld.shared.f32 	%f92, [%r50+28];
	ld.shared.f32 	%f93, [%r50+32];
	ld.shared.f32 	%f94, [%r50+36];
	ld.shared.f32 	%f95, [%r52+12];
	ld.shared.f32 	%f96, [%r52+16];
	ld.shared.f32 	%f97, [%r52+20];
	fma.rn.f32 	%f98, %f91, %f95, %f89;
	fma.rn.f32 	%f99, %f92, %f95, %f90;
	fma.rn.f32 	%f100, %f92, %f96, %f98;
	fma.rn.f32 	%f101, %f93, %f96, %f99;
	fma.rn.f32 	%f102, %f93, %f97, %f100;
	fma.rn.f32 	%f103, %f94, %f97, %f101;
	ld.shared.f32 	%f104, [%r50+48];
	ld.shared.f32 	%f105, [%r50+52];
	ld.shared.f32 	%f106, [%r50+56];
	ld.shared.f32 	%f107, [%r50+60];
	ld.shared.f32 	%f108, [%r52+24];
	ld.shared.f32 	%f109, [%r52+28];
	ld.shared.f32 	%f110, [%r52+32];
	fma.rn.f32 	%f111, %f104, %f108, %f102;
	fma.rn.f32 	%f112, %f105, %f108, %f103;
	fma.rn.f32 	%f113, %f105, %f109, %f111;
	fma.rn.f32 	%f114, %f106, %f109, %f112;
	fma.rn.f32 	%f115, %f106, %f110, %f113;
	fma.rn.f32 	%f116, %f107, %f110, %f114;
	ld.shared.f32 	%f117, [%r50+96];
	ld.shared.f32 	%f118, [%r50+100];
	ld.shared.f32 	%f119, [%r50+104];
	ld.shared.f32 	%f120, [%r50+108];
	ld.shared.f32 	%f121, [%r52+36];
	ld.shared.f32 	%f122, [%r52+40];
	ld.shared.f32 	%f123, [%r52+44];
	fma.rn.f32 	%f124, %f117, %f121, %f115;
	fma.rn.f32 	%f125, %f118, %f121, %f116;
	fma.rn.f32 	%f126, %f118, %f122, %f124;
	fma.rn.f32 	%f127, %f119, %f122, %f125;
	fma.rn.f32 	%f128, %f119, %f123, %f126;
	fma.rn.f32 	%f129, %f120, %f123, %f127;
	ld.shared.f32 	%f130, [%r50+120];
	ld.shared.f32 	%f131, [%r50+124];
	ld.shared.f32 	%f132, [%r50+128];
	ld.shared.f32 	%f133, [%r50+132];
	ld.shared.f32 	%f134, [%r52+48];
	ld.shared.f32 	%f135, [%r52+52];
	ld.shared.f32 	%f136, [%r52+56];
	fma.rn.f32 	%f137, %f130, %f134, %f128;
	fma.rn.f32 	%f138, %f131, %f134, %f129;
	fma.rn.f32 	%f139, %f131, %f135, %f137;
	fma.rn.f32 	%f140, %f132, %f135, %f138;
	fma.rn.f32 	%f141, %f132, %f136, %f139;
	fma.rn.f32 	%f142, %f133, %f136, %f140;
	ld.shared.f32 	%f143, [%r50+144];
	ld.shared.f32 	%f144, [%r50+148];
	ld.shared.f32 	%f145, [%r50+152];
	ld.shared.f32 	%f146, [%r50+156];
	ld.shared.f32 	%f147, [%r52+60];
	ld.shared.f32 	%f148, [%r52+64];
	ld.shared.f32 	%f149, [%r52+68];
	fma.rn.f32 	%f150, %f143, %f147, %f141;
	fma.rn.f32 	%f151, %f144, %f147, %f142;
	fma.rn.f32 	%f152, %f144, %f148, %f150;
	fma.rn.f32 	%f153, %f145, %f148, %f151;
	fma.rn.f32 	%f154, %f145, %f149, %f152;
	fma.rn.f32 	%f155, %f146, %f149, %f153;
	ld.shared.f32 	%f156, [%r50+192];
	ld.shared.f32 	%f157, [%r50+196];
	ld.shared.f32 	%f158, [%r50+200];
	ld.shared.f32 	%f159, [%r50+204];
	ld.shared.f32 	%f160, [%r52+72];
	ld.shared.f32 	%f161, [%r52+76];
	ld.shared.f32 	%f162, [%r52+80];
	fma.rn.f32 	%f163, %f156, %f160, %f154;
	fma.rn.f32 	%f164, %f157, %f160, %f155;
	fma.rn.f32 	%f165, %f157, %f161, %f163;
	fma.rn.f32 	%f166, %f158, %f161, %f164;
	fma.rn.f32 	%f167, %f158, %f162, %f165;
	fma.rn.f32 	%f168, %f159, %f162, %f166;
	ld.shared.f32 	%f169, [%r50+216];
	ld.shared.f32 	%f170, [%r50+220];
	ld.shared.f32 	%f171, [%r50+224];
	ld.shared.f32 	%f172, [%r50+228];
	ld.shared.f32 	%f173, [%r52+84];
	ld.shared.f32 	%f174, [%r52+88];
	ld.shared.f32 	%f175, [%r52+92];
	fma.rn.f32 	%f176, %f169, %f173, %f167;
	fma.rn.f32 	%f177, %f170, %f173, %f168;
	fma.rn.f32 	%f178, %f170, %f174, %f176;
	fma.rn.f32 	%f179, %f171, %f174, %f177;
	fma.rn.f32 	%f180, %f171, %f175, %f178;
	fma.rn.f32 	%f181, %f172, %f175, %f179;
	ld.shared.f32 	%f182, [%r50+240];
	ld.shared.f32 	%f183, [%r50+244];
	ld.shared.f32 	%f184, [%r50+248];
	ld.shared.f32 	%f185, [%r50+252];
	ld.shared.f32 	%f186, [%r52+96];
	ld.shared.f32 	%f187, [%r52+100];
	ld.shared.f32 	%f188, [%r52+104];
	fma.rn.f32 	%f189, %f182, %f186, %f180;
	fma.rn.f32 	%f190, %f183, %f186, %f181;
	fma.rn.f32 	%f191, %f183, %f187, %f189;
	fma.rn.f32 	%f192, %f184, %f187, %f190;
	fma.rn.f32 	%f193, %f184, %f188, %f191;
	fma.rn.f32 	%f194, %f185, %f188, %f192;
	ld.shared.f32 	%f195, [%r50+288];
	ld.shared.f32 	%f196, [%r50+292];
	ld.shared.f32 	%f197, [%r50+296];
	ld.shared.f32 	%f198, [%r50+300];
	ld.shared.f32 	%f199, [%r52+108];
	ld.shared.f32 	%f200, [%r52+112];
	ld.shared.f32 	%f201, [%r52+116];
	fma.rn.f32 	%f202, %f195, %f199, %f193;
	fma.rn.f32 	%f203, %f196, %f199, %f194;
	fma.rn.f32 	%f204, %f196, %f200, %f202;
	fma.rn.f32 	%f205, %f197, %f200, %f203;
	fma.rn.f32 	%f206, %f197, %f201, %f204;
	fma.rn.f32 	%f207, %f198, %f201, %f205;
	ld.shared.f32 	%f208, [%r50+312];
	ld.shared.f32 	%f209, [%r50+316];
	ld.shared.f32 	%f210, [%r50+320];
	ld.shared.f32 	%f211, [%r50+324];
	ld.shared.f32 	%f212, [%r52+120];
	ld.shared.f32 	%f213, [%r52+124];
	ld.shared.f32 	%f214, [%r52+128];
	fma.rn.f32 	%f215, %f208, %f212, %f206;
	fma.rn.f32 	%f216, %f209, %f212, %f207;
	fma.rn.f32 	%f217, %f209, %f213, %f215;
	fma.rn.f32 	%f218, %f210, %f213, %f216;
	fma.rn.f32 	%f219, %f210, %f214, %f217;
	fma.rn.f32 	%f220, %f211, %f214, %f218;
	ld.shared.f32 	%f221, [%r50+336];
	ld.shared.f32 	%f222, [%r50+340];
	ld.shared.f32 	%f223, [%r50+344];
	ld.shared.f32 	%f224, [%r50+348];
	ld.shared.f32 	%f225, [%r52+132];
	ld.shared.f32 	%f226, [%r52+136];
	ld.shared.f32 	%f227, [%r52+140];
	fma.rn.f32 	%f228, %f221, %f225, %f219;
	fma.rn.f32 	%f229, %f222, %f225, %f220;
	fma.rn.f32 	%f230, %f222, %f226, %f228;
	fma.rn.f32 	%f231, %f223, %f226, %f229;
	fma.rn.f32 	%f232, %f223, %f227, %f230;
	fma.rn.f32 	%f233, %f224, %f227, %f231;
	ld.shared.f32 	%f234, [%r50+384];
	ld.shared.f32 	%f235, [%r50+388];
	ld.shared.f32 	%f236, [%r50+392];
	ld.shared.f32 	%f237, [%r50+396];
	ld.shared.f32 	%f238, [%r52+144];
	ld.shared.f32 	%f239, [%r52+148];
	ld.shared.f32 	%f240, [%r52+152];
	fma.rn.f32 	%f241, %f234, %f238, %f232;
	fma.rn.f32 	%f242, %f235, %f238, %f233;
	fma.rn.f32 	%f243, %f235, %f239, %f241;
	fma.rn.f32 	%f244, %f236, %f239, %f242;
	fma.rn.f32 	%f245, %f236, %f240, %f243;
	fma.rn.f32 	%f246, %f237, %f240, %f244;
	ld.shared.f32 	%f247, [%r50+408];
	ld.shared.f32 	%f248, [%r50+412];
	ld.shared.f32 	%f249, [%r50+416];
	ld.shared.f32 	%f250, [%r50+420];
	ld.shared.f32 	%f251, [%r52+156];
	ld.shared.f32 	%f252, [%r52+160];
	ld.shared.f32 	%f253, [%r52+164];
	fma.rn.f32 	%f254, %f247, %f251, %f245;
	fma.rn.f32 	%f255, %f248, %f251, %f246;
	fma.rn.f32 	%f256, %f248, %f252, %f254;
	fma.rn.f32 	%f257, %f249, %f252, %f255;
	fma.rn.f32 	%f258, %f249, %f253, %f256;
	fma.rn.f32 	%f259, %f250, %f253, %f257;
	ld.shared.f32 	%f260, [%r50+432];
	ld.shared.f32 	%f261, [%r50+436];
	ld.shared.f32 	%f262, [%r50+440];
	ld.shared.f32 	%f263, [%r50+444];
	ld.shared.f32 	%f264, [%r52+168];
	ld.shared.f32 	%f265, [%r52+172];
	ld.shared.f32 	%f266, [%r52+176];
	fma.rn.f32 	%f267, %f260, %f264, %f258;
	fma.rn.f32 	%f268, %f261, %f264, %f259;
	fma.rn.f32 	%f269, %f261, %f265, %f267;
	fma.rn.f32 	%f270, %f262, %f265, %f268;
	fma.rn.f32 	%f271, %f262, %f266, %f269;
	fma.rn.f32 	%f272, %f263, %f266, %f270;
	ld.shared.f32 	%f273, [%r50+480];
	ld.shared.f32 	%f274, [%r50+484];
	ld.shared.f32 	%f275, [%r50+488];
	ld.shared.f32 	%f276, [%r50+492];
	ld.shared.f32 	%f277, [%r52+180];
	ld.shared.f32 	%f278, [%r52+184];
	ld.shared.f32 	%f279, [%r52+188];
	fma.rn.f32 	%f280, %f273, %f277, %f271;
	fma.rn.f32 	%f281, %f274, %f277, %f272;
	fma.rn.f32 	%f282, %f274, %f278, %f280;
	fma.rn.f32 	%f283, %f275, %f278, %f281;
	fma.rn.f32 	%f284, %f275, %f279, %f282;
	fma.rn.f32 	%f285, %f276, %f279, %f283;
	ld.shared.f32 	%f286, [%r50+504];
	ld.shared.f32 	%f287, [%r50+508];
	ld.shared.f32 	%f288, [%r50+512];
	ld.shared.f32 	%f289, [%r50+516];
	ld.shared.f32 	%f290, [%r52+192];
	ld.shared.f32 	%f291, [%r52+196];
	ld.shared.f32 	%f292, [%r52+200];
	fma.rn.f32 	%f293, %f286, %f290, %f284;
	fma.rn.f32 	%f294, %f287, %f290, %f285;
	fma.rn.f32 	%f295, %f287, %f291, %f293;
	fma.rn.f32 	%f296, %f288, %f291, %f294;
	fma.rn.f32 	%f297, %f288, %f292, %f295;
	fma.rn.f32 	%f298, %f289, %f292, %f296;
	ld.shared.f32 	%f299, [%r50+528];
	ld.shared.f32 	%f300, [%r50+532];
	ld.shared.f32 	%f301, [%r50+536];
	ld.shared.f32 	%f302, [%r50+540];
	ld.shared.f32 	%f303, [%r52+204];
	ld.shared.f32 	%f304, [%r52+208];
	ld.shared.f32 	%f305, [%r52+212];
	fma.rn.f32 	%f306, %f299, %f303, %f297;
	fma.rn.f32 	%f307, %f300, %f303, %f298;
	fma.rn.f32 	%f308, %f300, %f304, %f306;
	fma.rn.f32 	%f309, %f301, %f304, %f307;
	fma.rn.f32 	%f310, %f301, %f305, %f308;
	fma.rn.f32 	%f311, %f302, %f305, %f309;
	ld.shared.f32 	%f312, [%r50+576];
	ld.shared.f32 	%f313, [%r50+580];
	ld.shared.f32 	%f314, [%r50+584];
	ld.shared.f32 	%f315, [%r50+588];
	ld.shared.f32 	%f316, [%r52+216];
	ld.shared.f32 	%f317, [%r52+220];
	ld.shared.f32 	%f318, [%r52+224];
	fma.rn.f32 	%f319, %f312, %f316, %f310;
	fma.rn.f32 	%f320, %f313, %f316, %f311;
	fma.rn.f32 	%f321, %f313, %f317, %f319;
	fma.rn.f32 	%f322, %f314, %f317, %f320;
	fma.rn.f32 	%f323, %f314, %f318, %f321;
	fma.rn.f32 	%f324, %f315, %f318, %f322;
	ld.shared.f32 	%f325, [%r50+600];
	ld.shared.f32 	%f326, [%r50+604];
	ld.shared.f32 	%f327, [%r50+608];
	ld.shared.f32 	%f328, [%r50+612];
	ld.shared.f32 	%f329, [%r52+228];
	ld.shared.f32 	%f330, [%r52+232];
	ld.shared.f32 	%f331, [%r52+236];
	fma.rn.f32 	%f332, %f325, %f329, %f323;
	fma.rn.f32 	%f333, %f326, %f329, %f324;
	fma.rn.f32 	%f334, %f326, %f330, %f332;
	fma.rn.f32 	%f335, %f327, %f330, %f333;
	fma.rn.f32 	%f336, %f327, %f331, %f334;
	fma.rn.f32 	%f337, %f328, %f331, %f335;
	ld.shared.f32 	%f338, [%r50+624];
	ld.shared.f32 	%f339, [%r50+628];
	ld.shared.f32 	%f340, [%r50+632];
	ld.shared.f32 	%f341, [%r50+636];
	ld.shared.f32 	%f342, [%r52+240];
	ld.shared.f32 	%f343, [%r52+244];
	ld.shared.f32 	%f344, [%r52+248];
	fma.rn.f32 	%f345, %f338, %f342, %f336;
	fma.rn.f32 	%f346, %f339, %f342, %f337;
	fma.rn.f32 	%f347, %f339, %f343, %f345;
	fma.rn.f32 	%f348, %f340, %f343, %f346;
	fma.rn.f32 	%f349, %f340, %f344, %f347;
	fma.rn.f32 	%f350, %f341, %f344, %f348;
	ld.shared.f32 	%f351, [%r50+672];
	ld.shared.f32 	%f352, [%r50+676];
	ld.shared.f32 	%f353, [%r50+680];
	ld.shared.f32 	%f354, [%r50+684];
	ld.shared.f32 	%f355, [%r52+252];
	ld.shared.f32 	%f356, [%r52+256];
	ld.shared.f32 	%f357, [%r52+260];
	fma.rn.f32 	%f358, %f351, %f355, %f349;
	fma.rn.f32 	%f359, %f352, %f355, %f350;
	fma.rn.f32 	%f360, %f352, %f356, %f358;
	fma.rn.f32 	%f361, %f353, %f356, %f359;
	fma.rn.f32 	%f362, %f353, %f357, %f360;
	fma.rn.f32 	%f363, %f354, %f357, %f361;
	ld.shared.f32 	%f364, [%r50+696];
	ld.shared.f32 	%f365, [%r50+700];
	ld.shared.f32 	%f366, [%r50+704];
	ld.shared.f32 	%f367, [%r50+708];
	ld.shared.f32 	%f368, [%r52+264];
	ld.shared.f32 	%f369, [%r52+268];
	ld.shared.f32 	%f370, [%r52+272];
	fma.rn.f32 	%f371, %f364, %f368, %f362;
	fma.rn.f32 	%f372, %f365, %f368, %f363;
	fma.rn.f32 	%f373, %f365, %f369, %f371;
	fma.rn.f32 	%f374, %f366, %f369, %f372;
	fma.rn.f32 	%f375, %f366, %f370, %f373;
	fma.rn.f32 	%f376, %f367, %f370, %f374;
	ld.shared.f32 	%f377, [%r50+720];
	ld.shared.f32 	%f378, [%r50+724];
	ld.shared.f32 	%f379, [%r50+728];
	ld.shared.f32 	%f380, [%r50+732];
	ld.shared.f32 	%f381, [%r52+276];
	ld.shared.f32 	%f382, [%r52+280];
	ld.shared.f32 	%f383, [%r52+284];
	fma.rn.f32 	%f384, %f377, %f381, %f375;
	fma.rn.f32 	%f385, %f378, %f381, %f376;
	fma.rn.f32 	%f386, %f378, %f382, %f384;
	fma.rn.f32 	%f387, %f379, %f382, %f385;
	fma.rn.f32 	%f388, %f379, %f383, %f386;
	fma.rn.f32 	%f389, %f380, %f383, %f387;
	ld.shared.f32 	%f390, [%r50+768];
	ld.shared.f32 	%f391, [%r50+772];
	ld.shared.f32 	%f392, [%r50+776];
	ld.shared.f32 	%f393, [%r50+780];
	ld.shared.f32 	%f394, [%r52+288];
	ld.shared.f32 	%f395, [%r52+292];
	ld.shared.f32 	%f396, [%r52+296];
	fma.rn.f32 	%f397, %f390, %f394, %f388;
	fma.rn.f32 	%f398, %f391, %f394, %f389;
	fma.rn.f32 	%f399, %f391, %f395, %f397;
	fma.rn.f32 	%f400, %f392, %f395, %f398;
	fma.rn.f32 	%f401, %f392, %f396, %f399;
	fma.rn.f32 	%f402, %f393, %f396, %f400;
	ld.shared.f32 	%f403, [%r50+792];
	ld.shared.f32 	%f404, [%r50+796];
	ld.shared.f32 	%f405, [%r50+800];
	ld.shared.f32 	%f406, [%r50+804];
	ld.shared.f32 	%f407, [%r52+300];
	ld.shared.f32 	%f408, [%r52+304];
	ld.shared.f32 	%f409, [%r52+308];
	fma.rn.f32 	%f410, %f403, %f407, %f401;
	fma.rn.f32 	%f411, %f404, %f407, %f402;
	fma.rn.f32 	%f412, %f404, %f408, %f410;
	fma.rn.f32 	%f413, %f405, %f408, %f411;
	fma.rn.f32 	%f414, %f405, %f409, %f412;
	fma.rn.f32 	%f415, %f406, %f409, %f413;
	ld.shared.f32 	%f416, [%r50+816];
	ld.shared.f32 	%f417, [%r50+820];
	ld.shared.f32 	%f418, [%r50+824];
	ld.shared.f32 	%f419, [%r50+828];
	ld.shared.f32 	%f420, [%r52+312];
	ld.shared.f32 	%f421, [%r52+316];
	ld.shared.f32 	%f422, [%r52+320];
	fma.rn.f32 	%f423, %f416, %f420, %f414;
	fma.rn.f32 	%f424, %f417, %f420, %f415;
	fma.rn.f32 	%f425, %f417, %f421, %f423;
	fma.rn.f32 	%f426, %f418, %f421, %f424;
	fma.rn.f32 	%f427, %f418, %f422, %f425;
	fma.rn.f32 	%f428, %f419, %f422, %f426;
	ld.shared.f32 	%f429, [%r50+864];
	ld.shared.f32 	%f430, [%r50+868];
	ld.shared.f32 	%f431, [%r50+872];
	ld.shared.f32 	%f432, [%r50+876];
	ld.shared.f32 	%f433, [%r52+324];
	ld.shared.f32 	%f434, [%r52+328];
	ld.shared.f32 	%f435, [%r52+332];
	fma.rn.f32 	%f436, %f429, %f433, %f427;
	fma.rn.f32 	%f437, %f430, %f433, %f428;
	fma.rn.f32 	%f438, %f430, %f434, %f436;
	fma.rn.f32 	%f439, %f431, %f434, %f437;
	fma.rn.f32 	%f440, %f431, %f435, %f438;
	fma.rn.f32 	%f441, %f432, %f435, %f439;
	ld.shared.f32 	%f442, [%r50+888];
	ld.shared.f32 	%f443, [%r50+892];
	ld.shared.f32 	%f444, [%r50+896];
	ld.shared.f32 	%f445, [%r50+900];
	ld.shared.f32 	%f446, [%r52+336];
	ld.shared.f32 	%f447, [%r52+340];
	ld.shared.f32 	%f448, [%r52+344];
	fma.rn.f32 	%f449, %f442, %f446, %f440;
	fma.rn.f32 	%f450, %f443, %f446, %f441;
	fma.rn.f32 	%f451, %f443, %f447, %f449;
	fma.rn.f32 	%f452, %f444, %f447, %f450;
	fma.rn.f32 	%f453, %f444, %f448, %f451;
	fma.rn.f32 	%f454, %f445, %f448, %f452;
	ld.shared.f32 	%f455, [%r50+912];
	ld.shared.f32 	%f456, [%r50+916];
	ld.shared.f32 	%f457, [%r50+920];
	ld.shared.f32 	%f458, [%r50+924];
	ld.shared.f32 	%f459, [%r52+348];
	ld.shared.f32 	%f460, [%r52+352];
	ld.shared.f32 	%f461, [%r52+356];
	fma.rn.f32 	%f462, %f455, %f459, %f453;
	fma.rn.f32 	%f463, %f456, %f459, %f454;
	fma.rn.f32 	%f464, %f456, %f460, %f462;
	fma.rn.f32 	%f465, %f457, %f460, %f463;
	fma.rn.f32 	%f466, %f457, %f461, %f464;
	fma.rn.f32 	%f467, %f458, %f461, %f465;
	ld.shared.f32 	%f468, [%r50+960];
	ld.shared.f32 	%f469, [%r50+964];
	ld.shared.f32 	%f470, [%r50+968];
	ld.shared.f32 	%f471, [%r50+972];
	ld.shared.f32 	%f472, [%r52+360];
	ld.shared.f32 	%f473, [%r52+364];
	ld.shared.f32 	%f474, [%r52+368];
	fma.rn.f32 	%f475, %f468, %f472, %f466;
	fma.rn.f32 	%f476, %f469, %f472, %f467;
	fma.rn.f32 	%f477, %f469, %f473, %f475;
	fma.rn.f32 	%f478, %f470, %f473, %f476;
	fma.rn.f32 	%f479, %f470, %f474, %f477;
	fma.rn.f32 	%f480, %f471, %f474, %f478;
	ld.shared.f32 	%f481, [%r50+984];
	ld.shared.f32 	%f482, [%r50+988];
	ld.shared.f32 	%f483, [%r50+992];
	ld.shared.f32 	%f484, [%r50+996];
	ld.shared.f32 	%f485, [%r52+372];
	ld.shared.f32 	%f486, [%r52+376];
	ld.shared.f32 	%f487, [%r52+380];
	fma.rn.f32 	%f488, %f481, %f485, %f479;
	fma.rn.f32 	%f489, %f482, %f485, %f480;
	fma.rn.f32 	%f490, %f482, %f486, %f488;
	fma.rn.f32 	%f491, %f483, %f486, %f489;
	fma.rn.f32 	%f492, %f483, %f487, %f490;
	fma.rn.f32 	%f493, %f484, %f487, %f491;
	ld.shared.f32 	%f494, [%r50+1008];
	ld.shared.f32 	%f495, [%r50+1012];
	ld.shared.f32 	%f496, [%r50+1016];
	ld.shared.f32 	%f497, [%r50+1020];
	ld.shared.f32 	%f498, [%r52+384];
	ld.shared.f32 	%f499, [%r52+388];
	ld.shared.f32 	%f500, [%r52+392];
	fma.rn.f32 	%f501, %f494, %f498, %f492;
	fma.rn.f32 	%f502, %f495, %f498, %f493;
	fma.rn.f32 	%f503, %f495, %f499, %f501;
	fma.rn.f32 	%f504, %f496, %f499, %f502;
	fma.rn.f32 	%f505, %f496, %f500, %f503;
	fma.rn.f32 	%f506, %f497, %f500, %f504;
	ld.shared.f32 	%f507, [%r50+1056];
	ld.shared.f32 	%f508, [%r50+1060];
	ld.shared.f32 	%f509, [%r50+1064];
	ld.shared.f32 	%f510, [%r50+1068];
	ld.shared.f32 	%f511, [%r52+396];
	ld.shared.f32 	%f512, [%r52+400];
	ld.shared.f32 	%f513, [%r52+404];
	fma.rn.f32 	%f514, %f507, %f511, %f505;
	fma.rn.f32 	%f515, %f508, %f511, %f506;
	fma.rn.f32 	%f516, %f508, %f512, %f514;
	fma.rn.f32 	%f517, %f509, %f512, %f515;
	fma.rn.f32 	%f518, %f509, %f513, %f516;
	fma.rn.f32 	%f519, %f510, %f513, %f517;
	ld.shared.f32 	%f520, [%r50+1080];
	ld.shared.f32 	%f521, [%r50+1084];
	ld.shared.f32 	%f522, [%r50+1088];
	ld.shared.f32 	%f523, [%r50+1092];
	ld.shared.f32 	%f524, [%r52+408];
	ld.shared.f32 	%f525, [%r52+412];
	ld.shared.f32 	%f526, [%r52+416];
	fma.rn.f32 	%f527, %f520, %f524, %f518;
	fma.rn.f32 	%f528, %f521, %f524, %f519;
	fma.rn.f32 	%f529, %f521, %f525, %f527;
	fma.rn.f32 	%f530, %f522, %f525, %f528;
	fma.rn.f32 	%f531, %f522, %f526, %f529;
	fma.rn.f32 	%f532, %f523, %f526, %f530;
	ld.shared.f32 	%f533, [%r50+1104];
	ld.shared.f32 	%f534, [%r50+1108];
	ld.shared.f32 	%f535, [%r50+1112];
	ld.shared.f32 	%f536, [%r50+1116];
	ld.shared.f32 	%f537, [%r52+420];
	ld.shared.f32 	%f538, [%r52+424];
	ld.shared.f32 	%f539, [%r52+428];
	fma.rn.f32 	%f540, %f533, %f537, %f531;
	fma.rn.f32 	%f541, %f534, %f537, %f532;
	fma.rn.f32 	%f542, %f534, %f538, %f540;
	fma.rn.f32 	%f543, %f535, %f538, %f541;
	fma.rn.f32 	%f544, %f535, %f539, %f542;
	fma.rn.f32 	%f545, %f536, %f539, %f543;
	ld.shared.f32 	%f546, [%r50+1152];
	ld.shared.f32 	%f547, [%r50+1156];
	ld.shared.f32 	%f548, [%r50+1160];
	ld.shared.f32 	%f549, [%r50+1164];
	ld.shared.f32 	%f550, [%r52+432];
	ld.shared.f32 	%f551, [%r52+436];
	ld.shared.f32 	%f552, [%r52+440];
	fma.rn.f32 	%f553, %f546, %f550, %f544;
	fma.rn.f32 	%f554, %f547, %f550, %f545;
	fma.rn.f32 	%f555, %f547, %f551, %f553;
	fma.rn.f32 	%f556, %f548, %f551, %f554;
	fma.rn.f32 	%f557, %f548, %f552, %f555;
	fma.rn.f32 	%f558, %f549, %f552, %f556;
	ld.shared.f32 	%f559, [%r50+1176];
	ld.shared.f32 	%f560, [%r50+1180];
	ld.shared.f32 	%f561, [%r50+1184];
	ld.shared.f32 	%f562, [%r50+1188];
	ld.shared.f32 	%f563, [%r52+444];
	ld.shared.f32 	%f564, [%r52+448];
	ld.shared.f32 	%f565, [%r52+452];
	fma.rn.f32 	%f566, %f559, %f563, %f557;
	fma.rn.f32 	%f567, %f560, %f563, %f558;
	fma.rn.f32 	%f568, %f560, %f564, %f566;
	fma.rn.f32 	%f569, %f561, %f564, %f567;
	fma.rn.f32 	%f570, %f561, %f565, %f568;
	fma.rn.f32 	%f571, %f562, %f565, %f569;
	ld.shared.f32 	%f572, [%r50+1200];
	ld.shared.f32 	%f573, [%r50+1204];
	ld.shared.f32 	%f574, [%r50+1208];
	ld.shared.f32 	%f575, [%r50+1212];
	ld.shared.f32 	%f576, [%r52+456];
	ld.shared.f32 	%f577, [%r52+460];
	ld.shared.f32 	%f578, [%r52+464];
	fma.rn.f32 	%f579, %f572, %f576, %f570;
	fma.rn.f32 	%f580, %f573, %f576, %f571;
	fma.rn.f32 	%f581, %f573, %f577, %f579;
	fma.rn.f32 	%f582, %f574, %f577, %f580;
	fma.rn.f32 	%f583, %f574, %f578, %f581;
	fma.rn.f32 	%f584, %f575, %f578, %f582;
	ld.shared.f32 	%f585, [%r50+1248];
	ld.shared.f32 	%f586, [%r50+1252];
	ld.shared.f32 	%f587, [%r50+1256];
	ld.shared.f32 	%f588, [%r50+1260];
	ld.shared.f32 	%f589, [%r52+468];
	ld.shared.f32 	%f590, [%r52+472];
	ld.shared.f32 	%f591, [%r52+476];
	fma.rn.f32 	%f592, %f585, %f589, %f583;
	fma.rn.f32 	%f593, %f586, %f589, %f584;
	fma.rn.f32 	%f594, %f586, %f590, %f592;
	fma.rn.f32 	%f595, %f587, %f590, %f593;
	fma.rn.f32 	%f596, %f587, %f591, %f594;
	fma.rn.f32 	%f597, %f588, %f591, %f595;
	ld.shared.f32 	%f598, [%r50+1272];
	ld.shared.f32 	%f599, [%r50+1276];
	ld.shared.f32 	%f600, [%r50+1280];
	ld.shared.f32 	%f601, [%r50+1284];
	ld.shared.f32 	%f602, [%r52+480];
	ld.shared.f32 	%f603, [%r52+484];
	ld.shared.f32 	%f604, [%r52+488];
	fma.rn.f32 	%f605, %f598, %f602, %f596;
	fma.rn.f32 	%f606, %f599, %f602, %f597;
	fma.rn.f32 	%f607, %f599, %f603, %f605;
	fma.rn.f32 	%f608, %f600, %f603, %f606;
	fma.rn.f32 	%f609, %f600, %f604, %f607;
	fma.rn.f32 	%f610, %f601, %f604, %f608;
	ld.shared.f32 	%f611, [%r50+1296];
	ld.shared.f32 	%f612, [%r50+1300];
	ld.shared.f32 	%f613, [%r50+1304];
	ld.shared.f32 	%f614, [%r50+1308];
	ld.shared.f32 	%f615, [%r52+492];
	ld.shared.f32 	%f616, [%r52+496];
	ld.shared.f32 	%f617, [%r52+500];
	fma.rn.f32 	%f618, %f611, %f615, %f609;
	fma.rn.f32 	%f619, %f612, %f615, %f610;
	fma.rn.f32 	%f620, %f612, %f616, %f618;
	fma.rn.f32 	%f621, %f613, %f616, %f619;
	fma.rn.f32 	%f622, %f613, %f617, %f620;
	fma.rn.f32 	%f623, %f614, %f617, %f621;
	ld.shared.f32 	%f624, [%r50+1344];
	ld.shared.f32 	%f625, [%r50+1348];
	ld.shared.f32 	%f626, [%r50+1352];
	ld.shared.f32 	%f627, [%r50+1356];
	ld.shared.f32 	%f628, [%r52+504];
	ld.shared.f32 	%f629, [%r52+508];
	ld.shared.f32 	%f630, [%r52+512];
	fma.rn.f32 	%f631, %f624, %f628, %f622;
	fma.rn.f32 	%f632, %f625, %f628, %f623;
	fma.rn.f32 	%f633, %f625, %f629, %f631;
	fma.rn.f32 	%f634, %f626, %f629, %f632;
	fma.rn.f32 	%f635, %f626, %f630, %f633;
	fma.rn.f32 	%f636, %f627, %f630, %f634;
	ld.shared.f32 	%f637, [%r50+1368];
	ld.shared.f32 	%f638, [%r50+1372];
	ld.shared.f32 	%f639, [%r50+1376];
	ld.shared.f32 	%f640, [%r50+1380];
	ld.shared.f32 	%f641, [%r52+516];
	ld.shared.f32 	%f642, [%r52+520];
	ld.shared.f32 	%f643, [%r52+524];
	fma.rn.f32 	%f644, %f637, %f641, %f635;
	fma.rn.f32 	%f645, %f638, %f641, %f636;
	fma.rn.f32 	%f646, %f638, %f642, %f644;
	fma.rn.f32 	%f647, %f639, %f642, %f645;
	fma.rn.f32 	%f648, %f639, %f643, %f646;
	fma.rn.f32 	%f649, %f640, %f643, %f647;
	ld.shared.f32 	%f650, [%r50+1392];
	ld.shared.f32 	%f651, [%r50+1396];
	ld.shared.f32 	%f652, [%r50+1400];
	ld.shared.f32 	%f653, [%r50+1404];
	ld.shared.f32 	%f654, [%r52+528];
	ld.shared.f32 	%f655, [%r52+532];
	ld.shared.f32 	%f656, [%r52+536];
	fma.rn.f32 	%f657, %f650, %f654, %f648;
	fma.rn.f32 	%f658, %f651, %f654, %f649;
	fma.rn.f32 	%f659, %f651, %f655, %f657;
	fma.rn.f32 	%f660, %f652, %f655, %f658;
	fma.rn.f32 	%f661, %f652, %f656, %f659;
	fma.rn.f32 	%f662, %f653, %f656, %f660;
	ld.shared.f32 	%f663, [%r50+1440];
	ld.shared.f32 	%f664, [%r50+1444];
	ld.shared.f32 	%f665, [%r50+1448];
	ld.shared.f32 	%f666, [%r50+1452];
	ld.shared.f32 	%f667, [%r52+540];
	ld.shared.f32 	%f668, [%r52+544];
	ld.shared.f32 	%f669, [%r52+548];
	fma.rn.f32 	%f670, %f663, %f667, %f661;
	fma.rn.f32 	%f671, %f664, %f667, %f662;
	fma.rn.f32 	%f672, %f664, %f668, %f670;
	fma.rn.f32 	%f673, %f665, %f668, %f671;
	fma.rn.f32 	%f674, %f665, %f669, %f672;
	fma.rn.f32 	%f675, %f666, %f669, %f673;
	ld.shared.f32 	%f676, [%r50+1464];
	ld.shared.f32 	%f677, [%r50+1468];
	ld.shared.f32 	%f678, [%r50+1472];
	ld.shared.f32 	%f679, [%r50+1476];
	ld.shared.f32 	%f680, [%r52+552];
	ld.shared.f32 	%f681, [%r52+556];
	ld.shared.f32 	%f682, [%r52+560];
	fma.rn.f32 	%f683, %f676, %f680, %f674;
	fma.rn.f32 	%f684, %f677, %f680, %f675;
	fma.rn.f32 	%f685, %f677, %f681, %f683;
	fma.rn.f32 	%f686, %f678, %f681, %f684;
	fma.rn.f32 	%f687, %f678, %f682, %f685;
	fma.rn.f32 	%f688, %f679, %f682, %f686;
	ld.shared.f32 	%f689, [%r50+1488];
	ld.shared.f32 	%f690, [%r50+1492];
	ld.shared.f32 	%f691, [%r50+1496];
	ld.shared.f32 	%f692, [%r50+1500];
	ld.shared.f32 	%f693, [%r52+564];
	ld.shared.f32 	%f694, [%r52+568];
	ld.shared.f32 	%f695, [%r52+572];
	fma.rn.f32 	%f696, %f689, %f693, %f687;
	fma.rn.f32 	%f697, %f690, %f693, %f688;
	fma.rn.f32 	%f698, %f690, %f694, %f696;
	fma.rn.f32 	%f699, %f691, %f694, %f697;
	fma.rn.f32 	%f701, %f691, %f695, %f698;
	fma.rn.f32 	%f700, %f692, %f695, %f699;
	add.s32 	%r59, %r59, 1;
	setp.ne.s32 	%p23, %r59, 4;
	@%p23 bra 	$L__BB0_1;
	cvta.to.global.u64 	%rd21, %rd5;
	mul.lo.s32 	%r53, %r3, 784;
	mad.lo.s32 	%r54, %r12, 6272, %r53;
	mad.lo.s32 	%r55, %r1, 56, %r54;
	mad.lo.s32 	%r56, %r5, 28, %r55;
	add.s32 	%r57, %r56, %r7;
	add.s32 	%r58, %r57, %r15;
	mul.wide.u32 	%rd22, %r58, 4;
	add.s64 	%rd23, %rd21, %rd22;
	st.global.f32 	[%rd23], %f701;
	st.global.f32 	[%rd23+4], %f700;
	ret;

}


// ===== COMPILED SASS (sm_100) =====

	.target	sm_100

	.elftype	@"ET_EXEC"


//--------------------- .note.nv.tkinfo           --------------------------
	.section	.note.nv.tkinfo,"",@"SHT_NOTE"
	.sectionflags	@"SHF_NOTE_NV_TKINFO"
	.tkinfo
        /*0018*/ 	.word	0x00000002
        /*0030*/ 	.string	""
        /*0030*/ 	.string	"ptxas"
        /*0030*/ 	.string	"Cuda compilation tools, release 13.0, V13.0.88"
        /*0030*/ 	.string	"Build cuda_13.0.r13.0/compiler.36424714_0"
        /*0030*/ 	.string	"-arch sm_100 -m 64 "



//--------------------- .note.nv.cuinfo           --------------------------
	.section	.note.nv.cuinfo,"",@"SHT_NOTE"
	.sectionflags	@"SHF_NOTE_NV_CUINFO"
        /*0018*/ 	.short	0x0002
        /*001a*/ 	.short	0x0064
        /*001c*/ 	.short	0x0082
	.zero		2


//--------------------- .nv.info                  --------------------------
	.section	.nv.info,"",@"SHT_CUDA_INFO"
	.align	4


	//----- nvinfo : EIATTR_REGCOUNT
	.align		4
        /*0000*/ 	.byte	0x04, 0x2f
        /*0002*/ 	.short	(.L_1 - .L_0)
	.align		4
.L_0:
        /*0004*/ 	.word	index@(default_function_kernel0)
        /*0008*/ 	.word	0x00000020


	//----- nvinfo : EIATTR_FRAME_SIZE
	.align		4
.L_1:
        /*000c*/ 	.byte	0x04, 0x11
        /*000e*/ 	.short	(.L_3 - .L_2)
	.align		4
.L_2:
        /*0010*/ 	.word	index@(default_function_kernel0)
        /*0014*/ 	.word	0x00000000


	//----- nvinfo : EIATTR_MIN_STACK_SIZE
	.align		4
.L_3:
        /*0018*/ 	.byte	0x04, 0x12
        /*001a*/ 	.short	(.L_5 - .L_4)
	.align		4
.L_4:
        /*001c*/ 	.word	index@(default_function_kernel0)
        /*0020*/ 	.word	0x00000000
.L_5:


//--------------------- .nv.compat                --------------------------
	.section	.nv.compat,"",@"SHT_CUDA_COMPAT_INFO"
	.align	4
        /*0000*/ 	.byte	0x02, 0x09, 0x00, 0x00, 0x02, 0x02, 0x01, 0x00, 0x02, 0x05, 0x05, 0x00, 0x03, 0x07, 0x01, 0x01
        /*0010*/ 	.byte	0x02, 0x03, 0x00, 0x00, 0x02, 0x06, 0x01, 0x00, 0x04, 0x0b, 0x08, 0x00, 0x09, 0x00, 0x00, 0x00
        /*0020*/ 	.byte	0x00, 0x00, 0x00, 0x00


//--------------------- .nv.info.default_function_kernel0 --------------------------
	.section	.nv.info.default_function_kernel0,"",@"SHT_CUDA_INFO"
	.sectionflags	@""
	.align	4


	//----- nvinfo : EIATTR_CUDA_API_VERSION
	.align		4
        /*0000*/ 	.byte	0x04, 0x37
        /*0002*/ 	.short	(.L_7 - .L_6)
.L_6:
        /*0004*/ 	.word	0x00000082


	//----- nvinfo : EIATTR_KPARAM_INFO
	.align		4
.L_7:
        /*0008*/ 	.byte	0x04, 0x17
        /*000a*/ 	.short	(.L_9 - .L_8)
.L_8:
        /*000c*/ 	.word	0x00000000
        /*0010*/ 	.short	0x0002
        /*0012*/ 	.short	0x0010
        /*0014*/ 	.byte	0x00, 0xf5, 0x21, 0x00


	//----- nvinfo : EIATTR_KPARAM_INFO
	.align		4
.L_9:
        /*0018*/ 	.byte	0x04, 0x17
        /*001a*/ 	.short	(.L_11 - .L_10)
.L_10:
        /*001c*/ 	.word	0x00000000
        /*0020*/ 	.short	0x0001
        /*0022*/ 	.short	0x0008
        /*0024*/ 	.byte	0x00, 0xf5, 0x21, 0x00


	//----- nvinfo : EIATTR_KPARAM_INFO
	.align		4
.L_11:
        /*0028*/ 	.byte	0x04, 0x17
        /*002a*/ 	.short	(.L_13 - .L_12)
.L_12:
        /*002c*/ 	.word	0x00000000
        /*0030*/ 	.short	0x0000
        /*0032*/ 	.short	0x0000
        /*0034*/ 	.byte	0x00, 0xf5, 0x21, 0x00


	//----- nvinfo : EIATTR_SPARSE_MMA_MASK
	.align		4
.L_13:
        /*0038*/ 	.byte	0x03, 0x50
        /*003a*/ 	.short	0x0000


	//----- nvinfo : EIATTR_MAXREG_COUNT
	.align		4
        /*003c*/ 	.byte	0x03, 0x1b
        /*003e*/ 	.short	0x00ff


	//----- nvinfo : EIATTR_NUM_BARRIERS
	.align		4
        /*0040*/ 	.byte	0x02, 0x4c
        /*0042*/ 	.byte	0x01
	.zero		1


	//----- nvinfo : EIATTR_MERCURY_ISA_VERSION
	.align		4
        /*0044*/ 	.byte	0x03, 0x5f
        /*0046*/ 	.short	0x0101


	//----- nvinfo : EIATTR_VRC_CTA_INIT_COUNT
	.align		4
        /*0048*/ 	.byte	0x02, 0x4a
	.zero		1
	.zero		1


	//----- nvinfo : EIATTR_EXIT_INSTR_OFFSETS
	.align		4
        /*004c*/ 	.byte	0x04, 0x1c
        /*004e*/ 	.short	(.L_15 - .L_14)


	//   ....[0]....
.L_14:
        /*0050*/ 	.word	0x00002470


	//----- nvinfo : EIATTR_CBANK_PARAM_SIZE
	.align		4
.L_15:
        /*0054*/ 	.byte	0x03, 0x19
        /*0056*/ 	.short	0x0018


	//----- nvinfo : EIATTR_PARAM_CBANK
	.align		4
        /*0058*/ 	.byte	0x04, 0x0a
        /*005a*/ 	.short	(.L_17 - .L_16)
	.align		4
.L_16:
        /*005c*/ 	.word	index@(.nv.constant0.default_function_kernel0)
        /*0060*/ 	.short	0x0380
        /*0062*/ 	.short	0x0018


	//----- nvinfo : EIATTR_SW_WAR
	.align		4
.L_17:
        /*0064*/ 	.byte	0x04, 0x36
        /*0066*/ 	.short	(.L_19 - .L_18)
.L_18:
        /*0068*/ 	.word	0x00000008
.L_19:


//--------------------- .nv.callgraph             --------------------------
	.section	.nv.callgraph,"",@"SHT_CUDA_CALLGRAPH"
	.align	4
	.sectionentsize	8
	.align		4
        /*0000*/ 	.word	0x00000000
	.align		4
        /*0004*/ 	.word	0xffffffff
	.align		4
        /*0008*/ 	.word	0x00000000
	.align		4
        /*000c*/ 	.word	0xfffffffe
	.align		4
        /*0010*/ 	.word	0x00000000
	.align		4
        /*0014*/ 	.word	0xfffffffd
	.align		4
        /*0018*/ 	.word	0x00000000
	.align		4
        /*001c*/ 	.word	0xfffffffc


//--------------------- .text.default_function_kernel0 --------------------------
	.section	.text.default_function_kernel0,"ax",@progbits
	.align	128
        .global         default_function_kernel0
        .type           default_function_kernel0,@function
        .size           default_function_kernel0,(.L_x_2 - default_function_kernel0)
        .other          default_function_kernel0,@"STO_CUDA_ENTRY STV_DEFAULT"
default_function_kernel0:
.text.default_function_kernel0:
[----:B------:R-:W-:Y:S01]  /*0000*/  LDC R1, c[0x0][0x37c] ;  /* 0x0000df00ff017b82 */ /* 0x000fe20000000800 */
[----:B------:R-:W0:Y:S07]  /*0010*/  S2R R2, SR_TID.Z ;  /* 0x0000000000027919 */ /* 0x000e2e0000002300 */
[----:B------:R-:W1:Y:S01]  /*0020*/  S2UR UR5, SR_CgaCtaId ;  /* 0x00000000000579c3 */ /* 0x000e620000008800 */
[----:B------:R-:W-:Y:S01]  /*0030*/  UMOV UR4, 0x400 ;  /* 0x0000040000047882 */ /* 0x000fe20000000000 */
[----:B------:R-:W-:Y:S01]  /*0040*/  HFMA2 R18, -RZ, RZ, 0, 0 ;  /* 0x00000000ff127431 */ /* 0x000fe200000001ff */
[----:B------:R-:W0:Y:S01]  /*0050*/  S2R R16, SR_CTAID.Z ;  /* 0x0000000000107919 */ /* 0x000e220000002700 */
[----:B------:R-:W-:Y:S01]  /*0060*/  CS2R R20, SRZ ;  /* 0x0000000000147805 */ /* 0x000fe2000001ff00 */
[----:B------:R-:W2:Y:S01]  /*0070*/  LDCU.64 UR8, c[0x0][0x358] ;  /* 0x00006b00ff0877ac */ /* 0x000ea20008000a00 */
[----:B------:R-:W3:Y:S01]  /*0080*/  S2R R3, SR_TID.Y ;  /* 0x0000000000037919 */ /* 0x000ee20000002200 */
[----:B------:R-:W4:Y:S01]  /*0090*/  LDCU.64 UR10, c[0x0][0x380] ;  /* 0x00007000ff0a77ac */ /* 0x000f220008000a00 */
[----:B------:R-:W5:Y:S01]  /*00a0*/  S2R R4, SR_TID.X ;  /* 0x0000000000047919 */ /* 0x000f620000002100 */
[----:B------:R-:W2:Y:S01]  /*00b0*/  S2R R17, SR_CTAID.Y ;  /* 0x0000000000117919 */ /* 0x000ea20000002600 */
[----:B------:R-:W4:Y:S01]  /*00c0*/  S2R R0, SR_CTAID.X ;  /* 0x0000000000007919 */ /* 0x000f220000002500 */
[----:B-1----:R-:W-:-:S02]  /*00d0*/  ULEA UR6, UR5, UR4, 0x18 ;  /* 0x0000000405067291 */ /* 0x002fc4000f8ec0ff */
[----:B------:R-:W-:-:S04]  /*00e0*/  UIADD3 UR4, UPT, UPT, UR4, 0x600, URZ ;  /* 0x0000060004047890 */ /* 0x000fc8000fffe0ff */
[----:B------:R-:W-:Y:S01]  /*00f0*/  ULEA UR4, UR5, UR4, 0x18 ;  /* 0x0000000405047291 */ /* 0x000fe2000f8ec0ff */
[----:B0-----:R-:W-:Y:S02]  /*0100*/  LEA R6, R16, R2, 0x3 ;  /* 0x0000000210067211 */ /* 0x001fe400078e18ff */
[----:B---3--:R-:W-:Y:S01]  /*0110*/  LEA R7, R2, R3, 0x1 ;  /* 0x0000000302077211 */ /* 0x008fe200078e08ff */
[----:B------:R-:W-:-:S03]  /*0120*/  IMAD R5, R3, 0x48, RZ ;  /* 0x0000004803057824 */ /* 0x000fc600078e02ff */
[-C--:B-----5:R-:W-:Y:S01]  /*0130*/  LEA R7, R7, R4.reuse, 0x1 ;  /* 0x0000000407077211 */ /* 0x0a0fe200078e08ff */
[--C-:B------:R-:W-:Y:S01]  /*0140*/  IMAD R23, R6, 0x240, R5.reuse ;  /* 0x0000024006177824 */ /* 0x100fe200078e0205 */
[----:B------:R-:W-:Y:S01]  /*0150*/  SHF.L.U32 R19, R4, 0x1, RZ ;  /* 0x0000000104137819 */ /* 0x000fe200000006ff */
[----:B------:R-:W-:Y:S01]  /*0160*/  IMAD R5, R2, 0x90, R5 ;  /* 0x0000009002057824 */ /* 0x000fe200078e0205 */
[----:B--2---:R-:W-:Y:S01]  /*0170*/  LOP3.LUT P0, RZ, R17, RZ, R4, 0xfa, !PT ;  /* 0x000000ff11ff7212 */ /* 0x004fe2000780fa04 */
[----:B------:R-:W-:Y:S01]  /*0180*/  IMAD R24, R7, 0xc, RZ ;  /* 0x0000000c07187824 */ /* 0x000fe200078e02ff */
[----:B------:R-:W-:Y:S01]  /*0190*/  IADD3 R25, PT, PT, R17, R4, RZ ;  /* 0x0000000411197210 */ /* 0x000fe20007ffe0ff */
[----:B------:R-:W-:Y:S01]  /*01a0*/  IMAD R5, R4, 0x24, R5 ;  /* 0x0000002404057824 */ /* 0x000fe200078e0205 */
[----:B----4-:R-:W-:Y:S01]  /*01b0*/  ISETP.NE.AND P1, PT, R0, RZ, PT ;  /* 0x000000ff0000720c */ /* 0x010fe20003f25270 */
[----:B------:R-:W-:Y:S01]  /*01c0*/  IMAD R23, R4, 0x24, R23 ;  /* 0x0000002404177824 */ /* 0x000fe200078e0217 */
[----:B------:R-:W-:-:S02]  /*01d0*/  ISETP.NE.AND P3, PT, R0, RZ, P0 ;  /* 0x000000ff0000720c */ /* 0x000fc40000765270 */
[C---:B------:R-:W-:Y:S02]  /*01e0*/  ISETP.LT.U32.AND P2, PT, R0.reuse, 0x6, PT ;  /* 0x000000060000780c */ /* 0x040fe40003f41070 */
[----:B------:R-:W-:Y:S02]  /*01f0*/  ISETP.LT.U32.AND P0, PT, R0, 0x6, P0 ;  /* 0x000000060000780c */ /* 0x000fe40000701070 */
[----:B------:R-:W-:Y:S02]  /*0200*/  ISETP.LT.U32.AND P1, PT, R25, 0xe, P1 ;  /* 0x0000000e1900780c */ /* 0x000fe40000f21070 */
[----:B------:R-:W-:Y:S02]  /*0210*/  LEA R24, R24, UR6, 0x2 ;  /* 0x0000000618187c11 */ /* 0x000fe4000f8e10ff */
[----:B------:R-:W-:-:S09]  /*0220*/  LEA R22, R5, UR4, 0x2 ;  /* 0x0000000405167c11 */ /* 0x000fd2000f8e10ff */
.L_x_0:
[----:B------:R-:W0:Y:S01]  /*0230*/  S2R R4, SR_TID.X ;  /* 0x0000000000047919 */ /* 0x000e220000002100 */
[----:B------:R-:W1:Y:S01]  /*0240*/  LDC.64 R12, c[0x0][0x380] ;  /* 0x0000e000ff0c7b82 */ /* 0x000e620000000a00 */
[----:B------:R-:W-:Y:S01]  /*0250*/  LEA R5, R2, R3, 0x1 ;  /* 0x0000000302057211 */ /* 0x000fe200078e08ff */
[----:B------:R-:W-:Y:S01]  /*0260*/  IMAD R14, R25, 0x38, RZ ;  /* 0x00000038190e7824 */ /* 0x000fe200078e02ff */
[----:B------:R-:W-:Y:S01]  /*0270*/  CS2R R28, SRZ ;  /* 0x00000000001c7805 */ /* 0x000fe2000001ff00 */
[----:B------:R-:W-:Y:S02]  /*0280*/  IMAD R10, R18, 0x3100, RZ ;  /* 0x00003100120a7824 */ /* 0x000fe400078e02ff */
[----:B------:R-:W-:-:S05]  /*0290*/  IMAD R5, R5, 0xc4, R0 ;  /* 0x000000c405057824 */ /* 0x000fca00078e0200 */
[----:B------:R-:W-:-:S04]  /*02a0*/  SHF.L.U32 R5, R5, 0x2, RZ ;  /* 0x0000000205057819 */ /* 0x000fc800000006ff */
[----:B------:R-:W-:-:S04]  /*02b0*/  IADD3 R9, PT, PT, R5, -0x1d, R14 ;  /* 0xffffffe305097810 */ /* 0x000fc80007ffe00e */
[----:B------:R-:W-:Y:S02]  /*02c0*/  IADD3 R9, PT, PT, R9, R10, RZ ;  /* 0x0000000a09097210 */ /* 0x000fe40007ffe0ff */
[----:B------:R-:W-:Y:S02]  /*02d0*/  CS2R R6, SRZ ;  /* 0x0000000000067805 */ /* 0x000fe4000001ff00 */
[----:B------:R-:W-:Y:S01]  /*02e0*/  MOV R15, RZ ;  /* 0x000000ff000f7202 */ /* 0x000fe20000000f00 */
[----:B-1----:R-:W-:Y:S01]  /*02f0*/  IMAD.WIDE R26, R9, 0x4, R12 ;  /* 0x00000004091a7825 */ /* 0x002fe200078e020c */
[----:B0-----:R-:W-:-:S04]  /*0300*/  LOP3.LUT R4, R17, RZ, R4, 0xfa, !PT ;  /* 0x000000ff11047212 */ /* 0x001fc800078efa04 */
[----:B------:R-:W2:Y:S01]  /*0310*/  @P3 LDG.E.CONSTANT R6, desc[UR8][R26.64] ;  /* 0x000000081a063981 */ /* 0x000ea2000c1e9900 */
[----:B------:R-:W-:Y:S01]  /*0320*/  BAR.SYNC.DEFER_BLOCKING 0x0 ;  /* 0x0000000000007b1d */ /* 0x000fe20000010000 */
[----:B------:R-:W-:Y:S02]  /*0330*/  ISETP.NE.AND P4, PT, R4, RZ, PT ;  /* 0x000000ff0400720c */ /* 0x000fe40003f85270 */
[----:B------:R-:W-:Y:S02]  /*0340*/  IADD3 R14, P5, PT, R14, R5, RZ ;  /* 0x000000050e0e7210 */ /* 0x000fe40007fbe0ff */
[----:B------:R-:W-:-:S09]  /*0350*/  @P1 IADD3 R5, PT, PT, R9, 0x1c, RZ ;  /* 0x0000001c09051810 */ /* 0x000fd20007ffe0ff */
[----:B------:R-:W3:Y:S04]  /*0360*/  @P4 LDG.E.CONSTANT R28, desc[UR8][R26.64+0x4] ;  /* 0x000004081a1c4981 */ /* 0x000ee8000c1e9900 */
[----:B------:R-:W4:Y:S01]  /*0370*/  @P4 LDG.E.CONSTANT R29, desc[UR8][R26.64+0x8] ;  /* 0x000008081a1d4981 */ /* 0x000f22000c1e9900 */
[----:B------:R-:W-:-:S03]  /*0380*/  MOV R8, RZ ;  /* 0x000000ff00087202 */ /* 0x000fc60000000f00 */
[----:B------:R-:W5:Y:S04]  /*0390*/  @P4 LDG.E.CONSTANT R15, desc[UR8][R26.64+0xc] ;  /* 0x00000c081a0f4981 */ /* 0x000f68000c1e9900 */
[----:B------:R-:W3:Y:S01]  /*03a0*/  @P4 LDG.E.CONSTANT R7, desc[UR8][R26.64+0x10] ;  /* 0x000010081a074981 */ /* 0x000ee2000c1e9900 */
[----:B------:R-:W-:Y:S01]  /*03b0*/  ISETP.GT.U32.AND P4, PT, R25, 0xd, PT ;  /* 0x0000000d1900780c */ /* 0x000fe20003f84070 */
[----:B------:R-:W-:Y:S01]  /*03c0*/  @P1 IMAD.WIDE.U32 R4, R5, 0x4, R12 ;  /* 0x0000000405041825 */ /* 0x000fe200078e000c */
[----:B------:R-:W-:Y:S01]  /*03d0*/  MOV R11, RZ ;  /* 0x000000ff000b7202 */ /* 0x000fe20000000f00 */
[----:B------:R0:W5:Y:S01]  /*03e0*/  @P0 LDG.E.CONSTANT R8, desc[UR8][R26.64+0x14] ;  /* 0x000014081a080981 */ /* 0x000162000c1e9900 */
[----:B------:R-:W-:Y:S02]  /*03f0*/  IADD3 R14, P6, PT, R10, R14, RZ ;  /* 0x0000000e0a0e7210 */ /* 0x000fe40007fde0ff */
[----:B------:R-:W-:-:S02]  /*0400*/  IADD3.X R10, PT, PT, RZ, RZ, RZ, P5, !PT ;  /* 0x000000ffff0a7210 */ /* 0x000fc40002ffe4ff */
[----:B------:R1:W5:Y:S05]  /*0410*/  @P1 LDG.E.CONSTANT R11, desc[UR8][R4.64] ;  /* 0x00000008040b1981 */ /* 0x00036a000c1e9900 */
[----:B------:R-:W-:Y:S02]  /*0420*/  @!P4 IADD3 R9, PT, PT, R9, 0x1d, RZ ;  /* 0x0000001d0909c810 */ /* 0x000fe40007ffe0ff */
[----:B0-----:R-:W-:Y:S02]  /*0430*/  IADD3.X R27, PT, PT, RZ, R10, RZ, P6, !PT ;  /* 0x0000000aff1b7210 */ /* 0x001fe400037fe4ff */
[----:B-1----:R-:W-:Y:S01]  /*0440*/  LEA R4, P5, R14, UR10, 0x2 ;  /* 0x0000000a0e047c11 */ /* 0x002fe2000f8a10ff */
[----:B------:R-:W-:Y:S01]  /*0450*/  @!P4 IMAD.WIDE.U32 R12, R9, 0x4, R12 ;  /* 0x00000004090cc825 */ /* 0x000fe200078e000c */
[----:B------:R-:W-:-:S02]  /*0460*/  MOV R10, RZ ;  /* 0x000000ff000a7202 */ /* 0x000fc40000000f00 */
[----:B------:R-:W-:Y:S02]  /*0470*/  MOV R9, RZ ;  /* 0x000000ff00097202 */ /* 0x000fe40000000f00 */
[----:B------:R-:W-:Y:S02]  /*0480*/  LEA.HI.X R5, R14, UR11, R27, 0x2, P5 ;  /* 0x0000000b0e057c11 */ /* 0x000fe4000a8f141b */
[----:B------:R0:W5:Y:S01]  /*0490*/  @!P4 LDG.E.CONSTANT R10, desc[UR8][R12.64] ;  /* 0x000000080c0ac981 */ /* 0x000162000c1e9900 */
[----:B------:R-:W1:Y:S03]  /*04a0*/  LDC.64 R26, c[0x0][0x388] ;  /* 0x0000e200ff1a7b82 */ /* 0x000e660000000a00 */
[----:B------:R-:W5:Y:S01]  /*04b0*/  @!P4 LDG.E.CONSTANT R9, desc[UR8][R4.64+0x4] ;  /* 0x000004080409c981 */ /* 0x000f62000c1e9900 */
[----:B------:R-:W-:Y:S02]  /*04c0*/  PLOP3.LUT P5, PT, PT, PT, PT, 0x8, 0x80 ;  /* 0x000000000080781c */ /* 0x000fe40003fae170 */
[----:B------:R-:W-:-:S02]  /*04d0*/  @!P4 PLOP3.LUT P5, PT, P2, PT, PT, 0x80, 0x8 ;  /* 0x000000000008c81c */ /* 0x000fc400017af070 */
[----:B------:R-:W-:Y:S02]  /*04e0*/  MOV R14, RZ ;  /* 0x000000ff000e7202 */ /* 0x000fe40000000f00 */
[----:B0-----:R-:W-:-:S06]  /*04f0*/  CS2R R12, SRZ ;  /* 0x00000000000c7805 */ /* 0x001fcc000001ff00 */
[----:B------:R-:W5:Y:S04]  /*0500*/  @!P4 LDG.E.CONSTANT R12, desc[UR8][R4.64+0x8] ;  /* 0x00000808040cc981 */ /* 0x000f68000c1e9900 */
[----:B------:R-:W5:Y:S04]  /*0510*/  @!P4 LDG.E.CONSTANT R13, desc[UR8][R4.64+0xc] ;  /* 0x00000c08040dc981 */ /* 0x000f68000c1e9900 */
[----:B------:R-:W5:Y:S04]  /*0520*/  @P5 LDG.E.CONSTANT R14, desc[UR8][R4.64+0x10] ;  /* 0x00001008040e5981 */ /* 0x000f68000c1e9900 */
[----:B--2---:R-:W-:Y:S04]  /*0530*/  STS [R24], R6 ;  /* 0x0000000618007388 */ /* 0x004fe80000000800 */
[----:B----4-:R0:W-:Y:S02]  /*0540*/  STS [R24+0x8], R29 ;  /* 0x0000081d18007388 */ /* 0x0101e40000000800 */
[----:B0-----:R-:W-:-:S04]  /*0550*/  IMAD R29, R18, 0x90, R23 ;  /* 0x00000090121d7824 */ /* 0x001fc800078e0217 */
[----:B-1----:R-:W-:Y:S01]  /*0560*/  IMAD.WIDE.U32 R26, R29, 0x4, R26 ;  /* 0x000000041d1a7825 */ /* 0x002fe200078e001a */
[----:B---3--:R0:W-:Y:S04]  /*0570*/  STS [R24+0x10], R7 ;  /* 0x0000100718007388 */ /* 0x0081e80000000800 */
[----:B-----5:R1:W-:Y:S04]  /*0580*/  STS [R24+0x14], R8 ;  /* 0x0000140818007388 */ /* 0x0203e80000000800 */
[----:B------:R-:W-:Y:S04]  /*0590*/  STS [R24+0x18], R11 ;  /* 0x0000180b18007388 */ /* 0x000fe80000000800 */
[----:B------:R-:W2:Y:S04]  /*05a0*/  LDG.E.CONSTANT R4, desc[UR8][R26.64] ;  /* 0x000000081a047981 */ /* 0x000ea8000c1e9900 */
[----:B------:R-:W2:Y:S04]  /*05b0*/  LDG.E.CONSTANT R5, desc[UR8][R26.64+0x4] ;  /* 0x000004081a057981 */ /* 0x000ea8000c1e9900 */
[----:B------:R-:W-:Y:S04]  /*05c0*/  STS [R24+0x1c], R10 ;  /* 0x00001c0a18007388 */ /* 0x000fe80000000800 */
[----:B------:R3:W-:Y:S04]  /*05d0*/  STS [R24+0x20], R9 ;  /* 0x0000200918007388 */ /* 0x0007e80000000800 */
[----:B------:R-:W2:Y:S04]  /*05e0*/  LDG.E.CONSTANT R6, desc[UR8][R26.64+0x8] ;  /* 0x000008081a067981 */ /* 0x000ea8000c1e9900 */
[----:B0-----:R-:W2:Y:S04]  /*05f0*/  LDG.E.CONSTANT R7, desc[UR8][R26.64+0xc] ;  /* 0x00000c081a077981 */ /* 0x001ea8000c1e9900 */
[----:B-1----:R-:W4:Y:S04]  /*0600*/  LDG.E.CONSTANT R8, desc[UR8][R26.64+0x10] ;  /* 0x000010081a087981 */ /* 0x002f28000c1e9900 */
[----:B---3--:R-:W4:Y:S04]  /*0610*/  LDG.E.CONSTANT R9, desc[UR8][R26.64+0x14] ;  /* 0x000014081a097981 */ /* 0x008f28000c1e9900 */
[----:B------:R-:W4:Y:S04]  /*0620*/  LDG.E.CONSTANT R10, desc[UR8][R26.64+0x18] ;  /* 0x000018081a0a7981 */ /* 0x000f28000c1e9900 */
[----:B------:R-:W4:Y:S04]  /*0630*/  LDG.E.CONSTANT R11, desc[UR8][R26.64+0x1c] ;  /* 0x00001c081a0b7981 */ /* 0x000f28000c1e9900 */
[----:B------:R-:W-:Y:S04]  /*0640*/  STS [R24+0x4], R28 ;  /* 0x0000041c18007388 */ /* 0x000fe80000000800 */
[----:B------:R-:W-:Y:S04]  /*0650*/  STS [R24+0xc], R15 ;  /* 0x00000c0f18007388 */ /* 0x000fe80000000800 */
[----:B------:R0:W-:Y:S04]  /*0660*/  STS [R24+0x24], R12 ;  /* 0x0000240c18007388 */ /* 0x0001e80000000800 */
[----:B------:R1:W-:Y:S04]  /*0670*/  STS [R24+0x28], R13 ;  /* 0x0000280d18007388 */ /* 0x0003e80000000800 */
[----:B------:R3:W-:Y:S04]  /*0680*/  STS [R24+0x2c], R14 ;  /* 0x00002c0e18007388 */ /* 0x0007e80000000800 */
[----:B0-----:R-:W5:Y:S04]  /*0690*/  LDG.E.CONSTANT R12, desc[UR8][R26.64+0x80] ;  /* 0x000080081a0c7981 */ /* 0x001f68000c1e9900 */
[----:B-1----:R-:W5:Y:S04]  /*06a0*/  LDG.E.CONSTANT R13, desc[UR8][R26.64+0x84] ;  /* 0x000084081a0d7981 */ /* 0x002f68000c1e9900 */
[----:B---3--:R-:W5:Y:S04]  /*06b0*/  LDG.E.CONSTANT R14, desc[UR8][R26.64+0x88] ;  /* 0x000088081a0e7981 */ /* 0x008f68000c1e9900 */
[----:B------:R-:W5:Y:S04]  /*06c0*/  LDG.E.CONSTANT R15, desc[UR8][R26.64+0x8c] ;  /* 0x00008c081a0f7981 */ /* 0x000f68000c1e9900 */
[----:B--2---:R0:W-:Y:S04]  /*06d0*/  STS.128 [R22], R4 ;  /* 0x0000000416007388 */ /* 0x0041e80000000c00 */
[----:B----4-:R1:W-:Y:S04]  /*06e0*/  STS.128 [R22+0x10], R8 ;  /* 0x0000100816007388 */ /* 0x0103e80000000c00 */
[----:B0-----:R-:W2:Y:S04]  /*06f0*/  LDG.E.CONSTANT R4, desc[UR8][R26.64+0x20] ;  /* 0x000020081a047981 */ /* 0x001ea8000c1e9900 */
[----:B------:R-:W2:Y:S04]  /*0700*/  LDG.E.CONSTANT R5, desc[UR8][R26.64+0x24] ;  /* 0x000024081a057981 */ /* 0x000ea8000c1e9900 */
[----:B------:R-:W2:Y:S04]  /*0710*/  LDG.E.CONSTANT R6, desc[UR8][R26.64+0x28] ;  /* 0x000028081a067981 */ /* 0x000ea8000c1e9900 */
[----:B------:R-:W2:Y:S04]  /*0720*/  LDG.E.CONSTANT R7, desc[UR8][R26.64+0x2c] ;  /* 0x00002c081a077981 */ /* 0x000ea8000c1e9900 */
[----:B-1----:R-:W3:Y:S04]  /*0730*/  LDG.E.CONSTANT R8, desc[UR8][R26.64+0x30] ;  /* 0x000030081a087981 */ /* 0x002ee8000c1e9900 */
[----:B------:R-:W3:Y:S04]  /*0740*/  LDG.E.CONSTANT R9, desc[UR8][R26.64+0x34] ;  /* 0x000034081a097981 */ /* 0x000ee8000c1e9900 */
[----:B------:R-:W3:Y:S04]  /*0750*/  LDG.E.CONSTANT R10, desc[UR8][R26.64+0x38] ;  /* 0x000038081a0a7981 */ /* 0x000ee8000c1e9900 */
[----:B------:R-:W3:Y:S04]  /*0760*/  LDG.E.CONSTANT R11, desc[UR8][R26.64+0x3c] ;  /* 0x00003c081a0b7981 */ /* 0x000ee8000c1e9900 */
[----:B--2---:R0:W-:Y:S04]  /*0770*/  STS.128 [R22+0x20], R4 ;  /* 0x0000200416007388 */ /* 0x0041e80000000c00 */
[----:B---3--:R1:W-:Y:S04]  /*0780*/  STS.128 [R22+0x30], R8 ;  /* 0x0000300816007388 */ /* 0x0083e80000000c00 */
        /* <DEDUP_REMOVED lines=17> */
[----:B------:R-:W3:Y:S01]  /*08a0*/  LDG.E.CONSTANT R11, desc[UR8][R26.64+0x7c] ;  /* 0x00007c081a0b7981 */ /* 0x000ee2000c1e9900 */
[----:B------:R-:W0:Y:S03]  /*08b0*/  S2R R29, SR_CgaCtaId ;  /* 0x00000000001d7919 */ /* 0x000e260000008800 */
[----:B-----5:R-:W-:Y:S01]  /*08c0*/  STS.128 [R22+0x80], R12 ;  /* 0x0000800c16007388 */ /* 0x020fe20000000c00 */
[----:B------:R-:W-:-:S03]  /*08d0*/  MOV R28, 0x400 ;  /* 0x00000400001c7802 */ /* 0x000fc60000000f00 */
[----:B--2---:R1:W-:Y:S04]  /*08e0*/  STS.128 [R22+0x60], R4 ;  /* 0x0000600416007388 */ /* 0x0043e80000000c00 */
[----:B---3--:R-:W-:Y:S01]  /*08f0*/  STS.128 [R22+0x70], R8 ;  /* 0x0000700816007388 */ /* 0x008fe20000000c00 */
[----:B-1----:R-:W-:Y:S02]  /*0900*/  IADD3 R4, PT, PT, R28, 0x600, RZ ;  /* 0x000006001c047810 */ /* 0x002fe40007ffe0ff */
[----:B0-----:R-:W-:Y:S01]  /*0910*/  LEA R5, R29, R28, 0x18 ;  /* 0x0000001c1d057211 */ /* 0x001fe200078ec0ff */
[----:B------:R-:W-:Y:S01]  /*0920*/  IMAD R28, R3, 0x6, R19 ;  /* 0x00000006031c7824 */ /* 0x000fe200078e0213 */
[----:B------:R-:W-:-:S04]  /*0930*/  LEA R29, R29, R4, 0x18 ;  /* 0x000000041d1d7211 */ /* 0x000fc800078ec0ff */
[----:B------:R-:W-:Y:S01]  /*0940*/  LEA R26, R28, R5, 0x2 ;  /* 0x000000051c1a7211 */ /* 0x000fe200078e10ff */
[----:B------:R-:W-:Y:S01]  /*0950*/  BAR.SYNC.DEFER_BLOCKING 0x0 ;  /* 0x0000000000007b1d */ /* 0x000fe20000010000 */
[----:B------:R-:W-:-:S05]  /*0960*/  IMAD R27, R2, 0x240, R29 ;  /* 0x00000240021b7824 */ /* 0x000fca00078e021d */
[----:B------:R-:W-:Y:S04]  /*0970*/  LDS.64 R4, [R26] ;  /* 0x000000001a047984 */ /* 0x000fe80000000a00 */
[----:B------:R-:W0:Y:S04]  /*0980*/  LDS.128 R8, [R27] ;  /* 0x000000001b087984 */ /* 0x000e280000000c00 */
[----:B------:R-:W1:Y:S04]  /*0990*/  LDS.64 R14, [R26+0x8] ;  /* 0x000008001a0e7984 */ /* 0x000e680000000a00 */
[----:B------:R-:W2:Y:S01]  /*09a0*/  LDS.64 R12, [R26+0x18] ;  /* 0x000018001a0c7984 */ /* 0x000ea20000000a00 */
[----:B0-----:R-:W-:Y:S01]  /*09b0*/  FFMA R4, R4, R8, R20 ;  /* 0x0000000804047223 */ /* 0x001fe20000000014 */
[----:B------:R-:W-:-:S03]  /*09c0*/  FFMA R21, R8, R5, R21 ;  /* 0x0000000508157223 */ /* 0x000fc60000000015 */
[-C--:B------:R-:W-:Y:S01]  /*09d0*/  FFMA R5, R5, R9.reuse, R4 ;  /* 0x0000000905057223 */ /* 0x080fe20000000004 */
[C---:B-1----:R-:W-:Y:S02]  /*09e0*/  FFMA R20, R14.reuse, R9, R21 ;  /* 0x000000090e147223 */ /* 0x042fe40000000015 */
[----:B------:R-:W-:Y:S01]  /*09f0*/  LDS.64 R8, [R26+0x20] ;  /* 0x000020001a087984 */ /* 0x000fe20000000a00 */
[----:B------:R-:W-:-:S03]  /*0a00*/  FFMA R21, R14, R10, R5 ;  /* 0x0000000a0e157223 */ /* 0x000fc60000000005 */
[----:B------:R-:W0:Y:S01]  /*0a10*/  LDS.128 R4, [R27+0x10] ;  /* 0x000010001b047984 */ /* 0x000e220000000c00 */
[----:B------:R-:W-:-:S03]  /*0a20*/  FFMA R20, R15, R10, R20 ;  /* 0x0000000a0f147223 */ /* 0x000fc60000000014 */
[----:B------:R-:W1:Y:S01]  /*0a30*/  LDS.64 R14, [R26+0x30] ;  /* 0x000030001a0e7984 */ /* 0x000e620000000a00 */
[-C--:B--2---:R-:W-:Y:S01]  /*0a40*/  FFMA R21, R12, R11.reuse, R21 ;  /* 0x0000000b0c157223 */ /* 0x084fe20000000015 */
[----:B------:R-:W-:-:S03]  /*0a50*/  FFMA R11, R13, R11, R20 ;  /* 0x0000000b0d0b7223 */ /* 0x000fc60000000014 */
[----:B0-----:R-:W-:Y:S01]  /*0a60*/  FFMA R10, R4, R13, R21 ;  /* 0x0000000d040a7223 */ /* 0x001fe20000000015 */
[C---:B------:R-:W-:Y:S01]  /*0a70*/  FFMA R4, R8.reuse, R4, R11 ;  /* 0x0000000408047223 */ /* 0x040fe2000000000b */
[----:B------:R-:W0:Y:S02]  /*0a80*/  LDS.64 R20, [R26+0x38] ;  /* 0x000038001a147984 */ /* 0x000e240000000a00 */
[-C--:B------:R-:W-:Y:S01]  /*0a90*/  FFMA R13, R8, R5.reuse, R10 ;  /* 0x00000005080d7223 */ /* 0x080fe2000000000a */
[----:B------:R-:W-:Y:S02]  /*0aa0*/  FFMA R4, R9, R5, R4 ;  /* 0x0000000509047223 */ /* 0x000fe40000000004 */
[----:B------:R-:W2:Y:S01]  /*0ab0*/  LDS.128 R8, [R27+0x20] ;  /* 0x000020001b087984 */ /* 0x000ea20000000c00 */
[----:B-1----:R-:W-:-:S03]  /*0ac0*/  FFMA R14, R14, R6, R13 ;  /* 0x000000060e0e7223 */ /* 0x002fc6000000000d */
[----:B------:R-:W1:Y:S01]  /*0ad0*/  LDS.64 R12, [R26+0x60] ;  /* 0x000060001a0c7984 */ /* 0x000e620000000a00 */
[C---:B------:R-:W-:Y:S01]  /*0ae0*/  FFMA R5, R15.reuse, R6, R4 ;  /* 0x000000060f057223 */ /* 0x040fe20000000004 */
[-C--:B------:R-:W-:Y:S02]  /*0af0*/  FFMA R29, R15, R7.reuse, R14 ;  /* 0x000000070f1d7223 */ /* 0x080fe4000000000e */
[----:B------:R-:W3:Y:S01]  /*0b00*/  LDS.64 R14, [R26+0x68] ;  /* 0x000068001a0e7984 */ /* 0x000ee20000000a00 */
[C---:B0-----:R-:W-:Y:S01]  /*0b10*/  FFMA R5, R20.reuse, R7, R5 ;  /* 0x0000000714057223 */ /* 0x041fe20000000005 */
[----:B--2---:R-:W-:-:S03]  /*0b20*/  FFMA R29, R20, R8, R29 ;  /* 0x00000008141d7223 */ /* 0x004fc6000000001d */
[----:B------:R-:W-:Y:S02]  /*0b30*/  FFMA R8, R8, R21, R5 ;  /* 0x0000001508087223 */ /* 0x000fe40000000005 */
[----:B------:R-:W-:Y:S01]  /*0b40*/  LDS.128 R4, [R27+0x30] ;  /* 0x000030001b047984 */ /* 0x000fe20000000c00 */
[-C--:B-1----:R-:W-:Y:S01]  /*0b50*/  FFMA R29, R12, R9.reuse, R29 ;  /* 0x000000090c1d7223 */ /* 0x082fe2000000001d */
[C---:B------:R-:W-:Y:S02]  /*0b60*/  FFMA R21, R13.reuse, R9, R8 ;  /* 0x000000090d157223 */ /* 0x040fe40000000008 */
[----:B------:R-:W0:Y:S01]  /*0b70*/  LDS.64 R8, [R26+0x78] ;  /* 0x000078001a087984 */ /* 0x000e220000000a00 */
[----:B------:R-:W-:-:S03]  /*0b80*/  FFMA R20, R13, R10, R29 ;  /* 0x0000000a0d147223 */ /* 0x000fc6000000001d */
[----:B------:R-:W1:Y:S01]  /*0b90*/  LDS.64 R12, [R26+0x80] ;  /* 0x000080001a0c7984 */ /* 0x000e620000000a00 */
[C---:B---3--:R-:W-:Y:S01]  /*0ba0*/  FFMA R10, R14.reuse, R10, R21 ;  /* 0x0000000a0e0a7223 */ /* 0x048fe20000000015 */
[----:B------:R-:W-:-:S03]  /*0bb0*/  FFMA R21, R14, R11, R20 ;  /* 0x0000000b0e157223 */ /* 0x000fc60000000014 */
[----:B------:R-:W-:Y:S01]  /*0bc0*/  FFMA R15, R15, R11, R10 ;  /* 0x0000000b0f0f7223 */ /* 0x000fe2000000000a */
[----:B0-----:R-:W-:-:S03]  /*0bd0*/  FFMA R8, R8, R4, R21 ;  /* 0x0000000408087223 */ /* 0x001fc60000000015 */
[----:B------:R-:W-:Y:S01]  /*0be0*/  FFMA R15, R4, R9, R15 ;  /* 0x00000009040f7223 */ /* 0x000fe2000000000f */
[----:B------:R-:W0:Y:S01]  /*0bf0*/  LDS.64 R20, [R26+0x90] ;  /* 0x000090001a147984 */ /* 0x000e220000000a00 */
[-C--:B------:R-:W-:Y:S02]  /*0c00*/  FFMA R9, R9, R5.reuse, R8 ;  /* 0x0000000509097223 */ /* 0x080fe40000000008 */
[C---:B-1----:R-:W-:Y:S02]  /*0c10*/  FFMA R14, R12.reuse, R5, R15 ;  /* 0x000000050c0e7223 */ /* 0x042fe4000000000f */
[----:B------:R-:W-:Y:S01]  /*0c20*/  LDS.64 R4, [R26+0x98] ;  /* 0x000098001a047984 */ /* 0x000fe20000000a00 */
[----:B------:R-:W-:-:S03]  /*0c30*/  FFMA R29, R12, R6, R9 ;  /* 0x000000060c1d7223 */ /* 0x000fc60000000009 */
[----:B------:R-:W1:Y:S01]  /*0c40*/  LDS.128 R8, [R27+0x40] ;  /* 0x000040001b087984 */ /* 0x000e620000000c00 */
[----:B------:R-:W-:-:S03]  /*0c50*/  FFMA R6, R13, R6, R14 ;  /* 0x000000060d067223 */ /* 0x000fc6000000000e */
[----:B------:R-:W2:Y:S01]  /*0c60*/  LDS.64 R14, [R26+0xc0] ;  /* 0x0000c0001a0e7984 */ /* 0x000ea20000000a00 */
[-C--:B0-----:R-:W-:Y:S01]  /*0c70*/  FFMA R29, R20, R7.reuse, R29 ;  /* 0x00000007141d7223 */ /* 0x081fe2000000001d */
[----:B------:R-:W-:-:S03]  /*0c80*/  FFMA R7, R21, R7, R6 ;  /* 0x0000000715077223 */ /* 0x000fc60000000006 */
[----:B-1----:R-:W-:Y:S01]  /*0c90*/  FFMA R6, R8, R21, R29 ;  /* 0x0000001508067223 */ /* 0x002fe2000000001d */
[C---:B------:R-:W-:Y:S01]  /*0ca0*/  FFMA R8, R4.reuse, R8, R7 ;  /* 0x0000000804087223 */ /* 0x040fe20000000007 */
[----:B------:R-:W0:Y:S02]  /*0cb0*/  LDS.64 R20, [R26+0xc8] ;  /* 0x0000c8001a147984 */ /* 0x000e240000000a00 */
[-C--:B------:R-:W-:Y:S01]  /*0cc0*/  FFMA R13, R4, R9.reuse, R6 ;  /* 0x00000009040d7223 */ /* 0x080fe20000000006 */
[----:B------:R-:W-:Y:S02]  /*0cd0*/  FFMA R8, R5, R9, R8 ;  /* 0x0000000905087223 */ /* 0x000fe40000000008 */
[----:B------:R-:W1:Y:S01]  /*0ce0*/  LDS.128 R4, [R27+0x50] ;  /* 0x000050001b047984 */ /* 0x000e620000000c00 */
[----:B--2---:R-:W-:-:S03]  /*0cf0*/  FFMA R14, R14, R10, R13 ;  /* 0x0000000a0e0e7223 */ /* 0x004fc6000000000d */
[----:B------:R-:W2:Y:S01]  /*0d00*/  LDS.64 R12, [R26+0xd8] ;  /* 0x0000d8001a0c7984 */ /* 0x000ea20000000a00 */
[C---:B------:R-:W-:Y:S01]  /*0d10*/  FFMA R9, R15.reuse, R10, R8 ;  /* 0x0000000a0f097223 */ /* 0x040fe20000000008 */
[-C--:B------:R-:W-:Y:S02]  /*0d20*/  FFMA R29, R15, R11.reuse, R14 ;  /* 0x0000000b0f1d7223 */ /* 0x080fe4000000000e */
[----:B------:R-:W3:Y:S01]  /*0d30*/  LDS.64 R14, [R26+0xe0] ;  /* 0x0000e0001a0e7984 */ /* 0x000ee20000000a00 */
[C---:B0-----:R-:W-:Y:S01]  /*0d40*/  FFMA R9, R20.reuse, R11, R9 ;  /* 0x0000000b14097223 */ /* 0x041fe20000000009 */
[----:B-1----:R-:W-:-:S03]  /*0d50*/  FFMA R29, R20, R4, R29 ;  /* 0x00000004141d7223 */ /* 0x002fc6000000001d */
[----:B------:R-:W-:Y:S02]  /*0d60*/  FFMA R4, R4, R21, R9 ;  /* 0x0000001504047223 */ /* 0x000fe40000000009 */
[----:B------:R-:W-:Y:S01]  /*0d70*/  LDS.128 R8, [R27+0x60] ;  /* 0x000060001b087984 */ /* 0x000fe20000000c00 */
[-C--:B--2---:R-:W-:Y:S01]  /*0d80*/  FFMA R29, R12, R5.reuse, R29 ;  /* 0x000000050c1d7223 */ /* 0x084fe2000000001d */
        /* <DEDUP_REMOVED lines=288> */
[----:B------:R-:W-:Y:S02]  /*1f90*/  FFMA R7, R8, R5, R15 ;  /* 0x0000000508077223 */ /* 0x000fe4000000000f */
[----:B------:R-:W0:Y:S01]  /*1fa0*/  LDS.64 R14, [R26+0x510] ;  /* 0x000510001a0e7984 */ /* 0x000e220000000a00 */
[-C--:B------:R-:W-:Y:S01]  /*1fb0*/  FFMA R5, R5, R9.reuse, R4 ;  /* 0x0000000905057223 */ /* 0x080fe20000000004 */
        /* <DEDUP_REMOVED lines=48> */
[----:B------:R-:W1:Y:S04]  /*22c0*/  LDS.128 R4, [R27+0x230] ;  /* 0x000230001b047984 */ /* 0x000e680000000c00 */
[----:B------:R-:W3:Y:S01]  /*22d0*/  LDS.64 R8, [R26+0x5d0] ;  /* 0x0005d0001a087984 */ /* 0x000ee20000000a00 */
[----:B--2---:R-:W-:-:S03]  /*22e0*/  FFMA R14, R14, R10, R21 ;  /* 0x0000000a0e0e7223 */ /* 0x004fc60000000015 */
[----:B------:R-:W2:Y:S01]  /*22f0*/  LDS.64 R20, [R26+0x5d8] ;  /* 0x0005d8001a147984 */ /* 0x000ea20000000a00 */
[C---:B------:R-:W-:Y:S01]  /*2300*/  FFMA R29, R15.reuse, R10, R28 ;  /* 0x0000000a0f1d7223 */ /* 0x040fe2000000001c */
[----:B------:R-:W-:Y:S01]  /*2310*/  IADD3 R18, PT, PT, R18, 0x1, RZ ;  /* 0x0000000112127810 */ /* 0x000fe20007ffe0ff */
[----:B------:R-:W-:-:S03]  /*2320*/  FFMA R15, R15, R11, R14 ;  /* 0x0000000b0f0f7223 */ /* 0x000fc6000000000e */
[----:B------:R-:W-:Y:S01]  /*2330*/  ISETP.NE.AND P4, PT, R18, 0x4, PT ;  /* 0x000000041200780c */ /* 0x000fe20003f85270 */
[C---:B0-----:R-:W-:Y:S01]  /*2340*/  FFMA R29, R12.reuse, R11, R29 ;  /* 0x0000000b0c1d7223 */ /* 0x041fe2000000001d */
[----:B-1----:R-:W-:-:S03]  /*2350*/  FFMA R15, R12, R4, R15 ;  /* 0x000000040c0f7223 */ /* 0x002fc6000000000f */
[----:B------:R-:W-:Y:S01]  /*2360*/  FFMA R4, R4, R13, R29 ;  /* 0x0000000d04047223 */ /* 0x000fe2000000001d */
[----:B---3--:R-:W-:-:S03]  /*2370*/  FFMA R15, R8, R5, R15 ;  /* 0x00000005080f7223 */ /* 0x008fc6000000000f */
[C---:B------:R-:W-:Y:S01]  /*2380*/  FFMA R5, R9.reuse, R5, R4 ;  /* 0x0000000509057223 */ /* 0x040fe20000000004 */
[----:B------:R-:W-:-:S03]  /*2390*/  FFMA R4, R9, R6, R15 ;  /* 0x0000000609047223 */ /* 0x000fc6000000000f */
[C---:B--2---:R-:W-:Y:S01]  /*23a0*/  FFMA R6, R20.reuse, R6, R5 ;  /* 0x0000000614067223 */ /* 0x044fe20000000005 */
[----:B------:R-:W-:-:S03]  /*23b0*/  FFMA R20, R20, R7, R4 ;  /* 0x0000000714147223 */ /* 0x000fc60000000004 */
[----:B------:R-:W-:Y:S01]  /*23c0*/  FFMA R21, R21, R7, R6 ;  /* 0x0000000715157223 */ /* 0x000fe20000000006 */
[----:B------:R-:W-:Y:S06]  /*23d0*/  @P4 BRA `(.L_x_0) ;  /* 0xffffffdc00944947 */ /* 0x000fec000383ffff */
[----:B------:R-:W-:Y:S01]  /*23e0*/  LEA R2, R16, R2, 0x3 ;  /* 0x0000000210027211 */ /* 0x000fe200078e18ff */
[----:B------:R-:W0:Y:S04]  /*23f0*/  LDC.64 R4, c[0x0][0x390] ;  /* 0x0000e400ff047b82 */ /* 0x000e280000000a00 */
[----:B------:R-:W-:-:S05]  /*2400*/  IMAD R2, R2, 0xe, R17 ;  /* 0x0000000e02027824 */ /* 0x000fca00078e0211 */
[----:B------:R-:W-:-:S05]  /*2410*/  LEA R3, R2, R3, 0x1 ;  /* 0x0000000302037211 */ /* 0x000fca00078e08ff */
[----:B------:R-:W-:-:S05]  /*2420*/  IMAD R0, R3, 0x7, R0 ;  /* 0x0000000703007824 */ /* 0x000fca00078e0200 */
[----:B------:R-:W-:-:S05]  /*2430*/  LEA R3, R0, R19, 0x2 ;  /* 0x0000001300037211 */ /* 0x000fca00078e10ff */
[----:B0-----:R-:W-:-:S05]  /*2440*/  IMAD.WIDE.U32 R2, R3, 0x4, R4 ;  /* 0x0000000403027825 */ /* 0x001fca00078e0004 */
[----:B------:R-:W-:Y:S04]  /*2450*/  STG.E desc[UR8][R2.64], R20 ;  /* 0x0000001402007986 */ /* 0x000fe8000c101908 */
[----:B------:R-:W-:Y:S01]  /*2460*/  STG.E desc[UR8][R2.64+0x4], R21 ;  /* 0x0000041502007986 */ /* 0x000fe2000c101908 */
[----:B------:R-:W-:Y:S05]  /*2470*/  EXIT ;  /* 0x000000000000794d */ /* 0x000fea0003800000 */
.L_x_1:
[----:B------:R-:W-:-:S00]  /*2480*/  BRA `(.L_x_1) ;  /* 0xfffffffc00fc7947 */ /* 0x000fc0000383ffff */
[----:B------:R-:W-:-:S00]  /*2490*/  NOP ;  /* 0x0000000000007918 */ /* 0x000fc00000000000 */
        /* <DEDUP_REMOVED lines=14> */
.L_x_2:


//--------------------- .nv.shared.default_function_kernel0 --------------------------
	.section	.nv.shared.default_function_kernel0,"aw",@nobits
	.sectionflags	@""
	.align	4
.nv.shared.default_function_kernel0:
	.zero		7168


//--------------------- .nv.shared.reserved.0     --------------------------
	.section	.nv.shared.reserved.0,"aw",@nobits
	.weak		__nv_reservedSMEM_offset_0_alias
	.size		__nv_reservedSMEM_offset_0_alias, 0, 64
	.other		__nv_reservedSMEM_offset_0_alias,@"STO_CUDA_RESERVED_SHARED STV_DEFAULT"
__nv_reservedSMEM_offset_0_alias:
	.zero		0
	.zero		64


//--------------------- .nv.constant0.default_function_kernel0 --------------------------
	.section	.nv.constant0.default_function_kernel0,"a",@progbits
	.sectionflags	@""
	.align	4
.nv.constant0.default_function_kernel0:
	.zero		920


//--------------------- SYMBOLS --------------------------

	.type		.nv.reservedSmem.offset0,@object
	.size		.nv.reservedSmem.offset0,0x4
	.type		.nv.reservedSmem.cap,@object
	.size		.nv.reservedSmem.cap,0x4
